//
// Generated by NVIDIA NVVM Compiler
//
// Compiler Build ID: CL-36424714
// Cuda compilation tools, release 13.0, V13.0.88
// Based on NVVM 20.0.0
//

.version 9.0
.target sm_100
.address_size 64

	// .globl	_Z15nablaIni_kerneliiPd

.visible .entry _Z15nablaIni_kerneliiPd(
	.param .u32 _Z15nablaIni_kerneliiPd_param_0,
	.param .u32 _Z15nablaIni_kerneliiPd_param_1,
	.param .u64 .ptr .align 1 _Z15nablaIni_kerneliiPd_param_2
)
{
	.reg .pred 	%p<4>;
	.reg .b32 	%r<14>;
	.reg .b64 	%rd<6>;

	ld.param.u32 	%r4, [_Z15nablaIni_kerneliiPd_param_0];
	ld.param.u32 	%r5, [_Z15nablaIni_kerneliiPd_param_1];
	ld.param.u64 	%rd1, [_Z15nablaIni_kerneliiPd_param_2];
	mov.u32 	%r6, %ctaid.x;
	mov.u32 	%r7, %ntid.x;
	mov.u32 	%r8, %tid.x;
	mad.lo.s32 	%r1, %r6, %r7, %r8;
	mov.u32 	%r9, %ctaid.y;
	mov.u32 	%r10, %ntid.y;
	mov.u32 	%r11, %tid.y;
	mad.lo.s32 	%r12, %r9, %r10, %r11;
	setp.ge.s32 	%p1, %r1, %r4;
	setp.ge.s32 	%p2, %r12, %r5;
	or.pred  	%p3, %p1, %p2;
	@%p3 bra 	$L__BB0_2;
	cvta.to.global.u64 	%rd2, %rd1;
	mad.lo.s32 	%r13, %r5, %r1, %r12;
	mul.wide.s32 	%rd3, %r13, 8;
	add.s64 	%rd4, %rd2, %rd3;
	mov.b64 	%rd5, 0;
	st.global.u64 	[%rd4], %rd5;
$L__BB0_2:
	ret;

}
	// .globl	_Z16normNabla_kerneliiPddS_
.visible .entry _Z16normNabla_kerneliiPddS_(
	.param .u32 _Z16normNabla_kerneliiPddS__param_0,
	.param .u32 _Z16normNabla_kerneliiPddS__param_1,
	.param .u64 .ptr .align 1 _Z16normNabla_kerneliiPddS__param_2,
	.param .f64 _Z16normNabla_kerneliiPddS__param_3,
	.param .u64 .ptr .align 1 _Z16normNabla_kerneliiPddS__param_4
)
{
	.reg .pred 	%p<8>;
	.reg .b32 	%r<20>;
	.reg .b64 	%rd<13>;
	.reg .b64 	%fd<15>;

	ld.param.u32 	%r4, [_Z16normNabla_kerneliiPddS__param_0];
	ld.param.u32 	%r5, [_Z16normNabla_kerneliiPddS__param_1];
	ld.param.u64 	%rd1, [_Z16normNabla_kerneliiPddS__param_2];
	ld.param.f64 	%fd1, [_Z16normNabla_kerneliiPddS__param_3];
	ld.param.u64 	%rd2, [_Z16normNabla_kerneliiPddS__param_4];
	mov.u32 	%r6, %ctaid.x;
	mov.u32 	%r7, %ntid.x;
	mov.u32 	%r8, %tid.x;
	mad.lo.s32 	%r1, %r6, %r7, %r8;
	mov.u32 	%r9, %ctaid.y;
	mov.u32 	%r10, %ntid.y;
	mov.u32 	%r11, %tid.y;
	mad.lo.s32 	%r12, %r9, %r10, %r11;
	add.s32 	%r13, %r4, -1;
	setp.ge.s32 	%p1, %r1, %r13;
	add.s32 	%r14, %r5, -1;
	setp.ge.s32 	%p2, %r12, %r14;
	or.pred  	%p3, %p1, %p2;
	setp.lt.s32 	%p4, %r1, 1;
	or.pred  	%p5, %p4, %p3;
	setp.eq.s32 	%p6, %r12, 0;
	or.pred  	%p7, %p5, %p6;
	@%p7 bra 	$L__BB1_2;
	cvta.to.global.u64 	%rd3, %rd1;
	cvta.to.global.u64 	%rd4, %rd2;
	mad.lo.s32 	%r15, %r5, %r1, %r5;
	add.s32 	%r16, %r15, %r12;
	mul.wide.s32 	%rd5, %r16, 8;
	add.s64 	%rd6, %rd3, %rd5;
	ld.global.f64 	%fd2, [%rd6];
	add.s32 	%r17, %r1, -1;
	mad.lo.s32 	%r18, %r17, %r5, %r12;
	mul.wide.s32 	%rd7, %r18, 8;
	add.s64 	%rd8, %rd3, %rd7;
	ld.global.f64 	%fd3, [%rd8];
	sub.f64 	%fd4, %fd2, %fd3;
	mul.f64 	%fd5, %fd4, 0d3FE0000000000000;
	div.rn.f64 	%fd6, %fd5, %fd1;
	add.s32 	%r19, %r18, %r5;
	mul.wide.s32 	%rd9, %r5, 8;
	add.s64 	%rd10, %rd8, %rd9;
	ld.global.f64 	%fd7, [%rd10+8];
	ld.global.f64 	%fd8, [%rd10+-8];
	sub.f64 	%fd9, %fd7, %fd8;
	mul.f64 	%fd10, %fd9, 0d3FE0000000000000;
	div.rn.f64 	%fd11, %fd10, %fd1;
	mul.f64 	%fd12, %fd11, %fd11;
	fma.rn.f64 	%fd13, %fd6, %fd6, %fd12;
	sqrt.rn.f64 	%fd14, %fd13;
	mul.wide.s32 	%rd11, %r19, 8;
	add.s64 	%rd12, %rd4, %rd11;
	st.global.f64 	[%rd12], %fd14;
$L__BB1_2:
	ret;

}
	// .globl	_Z16normMinus_kerneliiPdS_S_
.visible .entry _Z16normMinus_kerneliiPdS_S_(
	.param .u32 _Z16normMinus_kerneliiPdS_S__param_0,
	.param .u32 _Z16normMinus_kerneliiPdS_S__param_1,
	.param .u64 .ptr .align 1 _Z16normMinus_kerneliiPdS_S__param_2,
	.param .u64 .ptr .align 1 _Z16normMinus_kerneliiPdS_S__param_3,
	.param .u64 .ptr .align 1 _Z16normMinus_kerneliiPdS_S__param_4
)
{
	.reg .pred 	%p<4>;
	.reg .b32 	%r<14>;
	.reg .b64 	%rd<11>;
	.reg .b64 	%fd<5>;

	ld.param.u32 	%r4, [_Z16normMinus_kerneliiPdS_S__param_0];
	ld.param.u32 	%r5, [_Z16normMinus_kerneliiPdS_S__param_1];
	ld.param.u64 	%rd1, [_Z16normMinus_kerneliiPdS_S__param_2];
	ld.param.u64 	%rd2, [_Z16normMinus_kerneliiPdS_S__param_3];
	ld.param.u64 	%rd3, [_Z16normMinus_kerneliiPdS_S__param_4];
	mov.u32 	%r6, %ctaid.x;
	mov.u32 	%r7, %ntid.x;
	mov.u32 	%r8, %tid.x;
	mad.lo.s32 	%r1, %r6, %r7, %r8;
	mov.u32 	%r9, %ctaid.y;
	mov.u32 	%r10, %ntid.y;
	mov.u32 	%r11, %tid.y;
	mad.lo.s32 	%r12, %r9, %r10, %r11;
	setp.ge.s32 	%p1, %r1, %r4;
	setp.ge.s32 	%p2, %r12, %r5;
	or.pred  	%p3, %p1, %p2;
	@%p3 bra 	$L__BB2_2;
	cvta.to.global.u64 	%rd4, %rd1;
	cvta.to.global.u64 	%rd5, %rd2;
	cvta.to.global.u64 	%rd6, %rd3;
	mad.lo.s32 	%r13, %r5, %r1, %r12;
	mul.wide.s32 	%rd7, %r13, 8;
	add.s64 	%rd8, %rd4, %rd7;
	ld.global.f64 	%fd1, [%rd8];
	add.s64 	%rd9, %rd5, %rd7;
	ld.global.f64 	%fd2, [%rd9];
	sub.f64 	%fd3, %fd1, %fd2;
	abs.f64 	%fd4, %fd3;
	add.s64 	%rd10, %rd6, %rd7;
	st.global.f64 	[%rd10], %fd4;
$L__BB2_2:
	ret;

}
	// .globl	_Z11fcal_kerneliiPdS_S_S_ddd
.visible .entry _Z11fcal_kerneliiPdS_S_S_ddd(
	.param .u32 _Z11fcal_kerneliiPdS_S_S_ddd_param_0,
	.param .u32 _Z11fcal_kerneliiPdS_S_S_ddd_param_1,
	.param .u64 .ptr .align 1 _Z11fcal_kerneliiPdS_S_S_ddd_param_2,
	.param .u64 .ptr .align 1 _Z11fcal_kerneliiPdS_S_S_ddd_param_3,
	.param .u64 .ptr .align 1 _Z11fcal_kerneliiPdS_S_S_ddd_param_4,
	.param .u64 .ptr .align 1 _Z11fcal_kerneliiPdS_S_S_ddd_param_5,
	.param .f64 _Z11fcal_kerneliiPdS_S_S_ddd_param_6,
	.param .f64 _Z11fcal_kerneliiPdS_S_S_ddd_param_7,
	.param .f64 _Z11fcal_kerneliiPdS_S_S_ddd_param_8
)
{
	.reg .pred 	%p<4>;
	.reg .b32 	%r<14>;
	.reg .b64 	%rd<14>;
	.reg .b64 	%fd<14>;

	ld.param.u32 	%r4, [_Z11fcal_kerneliiPdS_S_S_ddd_param_0];
	ld.param.u32 	%r5, [_Z11fcal_kerneliiPdS_S_S_ddd_param_1];
	ld.param.u64 	%rd1, [_Z11fcal_kerneliiPdS_S_S_ddd_param_2];
	ld.param.u64 	%rd2, [_Z11fcal_kerneliiPdS_S_S_ddd_param_3];
	ld.param.u64 	%rd3, [_Z11fcal_kerneliiPdS_S_S_ddd_param_4];
	ld.param.u64 	%rd4, [_Z11fcal_kerneliiPdS_S_S_ddd_param_5];
	ld.param.f64 	%fd1, [_Z11fcal_kerneliiPdS_S_S_ddd_param_6];
	ld.param.f64 	%fd2, [_Z11fcal_kerneliiPdS_S_S_ddd_param_7];
	ld.param.f64 	%fd3, [_Z11fcal_kerneliiPdS_S_S_ddd_param_8];
	mov.u32 	%r6, %ctaid.x;
	mov.u32 	%r7, %ntid.x;
	mov.u32 	%r8, %tid.x;
	mad.lo.s32 	%r1, %r6, %r7, %r8;
	mov.u32 	%r9, %ctaid.y;
	mov.u32 	%r10, %ntid.y;
	mov.u32 	%r11, %tid.y;
	mad.lo.s32 	%r12, %r9, %r10, %r11;
	setp.ge.s32 	%p1, %r1, %r4;
	setp.ge.s32 	%p2, %r12, %r5;
	or.pred  	%p3, %p1, %p2;
	@%p3 bra 	$L__BB3_2;
	cvta.to.global.u64 	%rd5, %rd1;
	cvta.to.global.u64 	%rd6, %rd4;
	cvta.to.global.u64 	%rd7, %rd3;
	cvta.to.global.u64 	%rd8, %rd2;
	mad.lo.s32 	%r13, %r5, %r1, %r12;
	mul.wide.s32 	%rd9, %r13, 8;
	add.s64 	%rd10, %rd5, %rd9;
	ld.global.f64 	%fd4, [%rd10];
	mul.f64 	%fd5, %fd1, %fd4;
	add.s64 	%rd11, %rd6, %rd9;
	ld.global.f64 	%fd6, [%rd11];
	fma.rn.f64 	%fd7, %fd6, %fd6, %fd2;
	sqrt.rn.f64 	%fd8, %fd7;
	div.rn.f64 	%fd9, %fd5, %fd8;
	add.s64 	%rd12, %rd7, %rd9;
	ld.global.f64 	%fd10, [%rd12];
	fma.rn.f64 	%fd11, %fd10, %fd10, %fd3;
	sqrt.rn.f64 	%fd12, %fd11;
	mul.f64 	%fd13, %fd9, %fd12;
	add.s64 	%rd13, %rd8, %rd9;
	st.global.f64 	[%rd13], %fd13;
$L__BB3_2:
	ret;

}
	// .globl	_Z13deblur_kerneliiPdS_S_S_S_S_dddd
.visible .entry _Z13deblur_kerneliiPdS_S_S_S_S_dddd(
	.param .u32 _Z13deblur_kerneliiPdS_S_S_S_S_dddd_param_0,
	.param .u32 _Z13deblur_kerneliiPdS_S_S_S_S_dddd_param_1,
	.param .u64 .ptr .align 1 _Z13deblur_kerneliiPdS_S_S_S_S_dddd_param_2,
	.param .u64 .ptr .align 1 _Z13deblur_kerneliiPdS_S_S_S_S_dddd_param_3,
	.param .u64 .ptr .align 1 _Z13deblur_kerneliiPdS_S_S_S_S_dddd_param_4,
	.param .u64 .ptr .align 1 _Z13deblur_kerneliiPdS_S_S_S_S_dddd_param_5,
	.param .u64 .ptr .align 1 _Z13deblur_kerneliiPdS_S_S_S_S_dddd_param_6,
	.param .u64 .ptr .align 1 _Z13deblur_kerneliiPdS_S_S_S_S_dddd_param_7,
	.param .f64 _Z13deblur_kerneliiPdS_S_S_S_S_dddd_param_8,
	.param .f64 _Z13deblur_kerneliiPdS_S_S_S_S_dddd_param_9,
	.param .f64 _Z13deblur_kerneliiPdS_S_S_S_S_dddd_param_10,
	.param .f64 _Z13deblur_kerneliiPdS_S_S_S_S_dddd_param_11
)
{
	.reg .pred 	%p<10>;
	.reg .b32 	%r<19>;
	.reg .b64 	%rd<24>;
	.reg .b64 	%fd<29>;

	ld.param.u32 	%r4, [_Z13deblur_kerneliiPdS_S_S_S_S_dddd_param_0];
	ld.param.u32 	%r5, [_Z13deblur_kerneliiPdS_S_S_S_S_dddd_param_1];
	ld.param.u64 	%rd4, [_Z13deblur_kerneliiPdS_S_S_S_S_dddd_param_5];
	ld.param.u64 	%rd5, [_Z13deblur_kerneliiPdS_S_S_S_S_dddd_param_6];
	ld.param.u64 	%rd6, [_Z13deblur_kerneliiPdS_S_S_S_S_dddd_param_7];
	ld.param.f64 	%fd2, [_Z13deblur_kerneliiPdS_S_S_S_S_dddd_param_9];
	ld.param.f64 	%fd3, [_Z13deblur_kerneliiPdS_S_S_S_S_dddd_param_10];
	ld.param.f64 	%fd4, [_Z13deblur_kerneliiPdS_S_S_S_S_dddd_param_11];
	mov.u32 	%r6, %ctaid.x;
	mov.u32 	%r7, %ntid.x;
	mov.u32 	%r8, %tid.x;
	mad.lo.s32 	%r1, %r6, %r7, %r8;
	mov.u32 	%r9, %ctaid.y;
	mov.u32 	%r10, %ntid.y;
	mov.u32 	%r11, %tid.y;
	mad.lo.s32 	%r12, %r9, %r10, %r11;
	add.s32 	%r13, %r4, -1;
	setp.ge.s32 	%p1, %r1, %r13;
	add.s32 	%r14, %r5, -1;
	setp.ge.s32 	%p2, %r12, %r14;
	or.pred  	%p3, %p1, %p2;
	setp.lt.s32 	%p4, %r1, 1;
	or.pred  	%p5, %p4, %p3;
	setp.eq.s32 	%p6, %r12, 0;
	or.pred  	%p7, %p5, %p6;
	@%p7 bra 	$L__BB4_3;
	ld.param.f64 	%fd28, [_Z13deblur_kerneliiPdS_S_S_S_S_dddd_param_8];
	ld.param.u64 	%rd23, [_Z13deblur_kerneliiPdS_S_S_S_S_dddd_param_4];
	ld.param.u64 	%rd22, [_Z13deblur_kerneliiPdS_S_S_S_S_dddd_param_2];
	cvta.to.global.u64 	%rd7, %rd23;
	cvta.to.global.u64 	%rd8, %rd4;
	cvta.to.global.u64 	%rd9, %rd22;
	cvta.to.global.u64 	%rd10, %rd5;
	cvta.to.global.u64 	%rd11, %rd6;
	mul.f64 	%fd5, %fd28, %fd28;
	mul.lo.s32 	%r15, %r5, %r1;
	add.s32 	%r16, %r15, %r12;
	mul.wide.s32 	%rd12, %r16, 8;
	add.s64 	%rd13, %rd8, %rd12;
	ld.global.f64 	%fd6, [%rd13];
	sub.s32 	%r17, %r15, %r5;
	add.s32 	%r18, %r17, %r12;
	mul.wide.s32 	%rd14, %r18, 8;
	add.s64 	%rd15, %rd9, %rd14;
	ld.global.f64 	%fd7, [%rd15];
	fma.rn.f64 	%fd8, %fd5, %fd6, %fd7;
	mul.wide.s32 	%rd16, %r5, 8;
	add.s64 	%rd17, %rd15, %rd16;
	ld.global.f64 	%fd9, [%rd17+-8];
	add.f64 	%fd10, %fd8, %fd9;
	add.s64 	%rd18, %rd17, %rd16;
	ld.global.f64 	%fd11, [%rd18];
	add.f64 	%fd12, %fd10, %fd11;
	ld.global.f64 	%fd13, [%rd17+8];
	add.f64 	%fd14, %fd12, %fd13;
	add.s64 	%rd19, %rd10, %rd12;
	ld.global.f64 	%fd15, [%rd19];
	fma.rn.f64 	%fd16, %fd15, %fd15, %fd4;
	sqrt.rn.f64 	%fd17, %fd16;
	mul.f64 	%fd18, %fd2, %fd17;
	mul.f64 	%fd19, %fd28, %fd18;
	mul.f64 	%fd20, %fd28, %fd19;
	add.s64 	%rd20, %rd11, %rd12;
	ld.global.f64 	%fd21, [%rd20];
	fma.rn.f64 	%fd22, %fd21, %fd21, %fd3;
	sqrt.rn.f64 	%fd23, %fd22;
	div.rn.f64 	%fd24, %fd20, %fd23;
	add.f64 	%fd25, %fd24, 0d4010000000000000;
	div.rn.f64 	%fd26, %fd14, %fd25;
	add.s64 	%rd1, %rd7, %rd12;
	setp.gt.f64 	%p8, %fd26, 0d406FE00000000000;
	selp.f64 	%fd27, 0d406FE00000000000, %fd26, %p8;
	st.global.f64 	[%rd1], %fd27;
	setp.geu.f64 	%p9, %fd27, 0d0000000000000000;
	@%p9 bra 	$L__BB4_3;
	mov.b64 	%rd21, 0;
	st.global.u64 	[%rd1], %rd21;
$L__BB4_3:
	ret;

}
	// .globl	_Z13deblur_kerneliiPd
.visible .entry _Z13deblur_kerneliiPd(
	.param .u32 _Z13deblur_kerneliiPd_param_0,
	.param .u32 _Z13deblur_kerneliiPd_param_1,
	.param .u64 .ptr .align 1 _Z13deblur_kerneliiPd_param_2
)
{
	.reg .pred 	%p<4>;
	.reg .b32 	%r<14>;
	.reg .b64 	%rd<6>;

	ld.param.u32 	%r4, [_Z13deblur_kerneliiPd_param_0];
	ld.param.u32 	%r5, [_Z13deblur_kerneliiPd_param_1];
	ld.param.u64 	%rd1, [_Z13deblur_kerneliiPd_param_2];
	mov.u32 	%r6, %ctaid.x;
	mov.u32 	%r7, %ntid.x;
	mov.u32 	%r8, %tid.x;
	mad.lo.s32 	%r1, %r6, %r7, %r8;
	mov.u32 	%r9, %ctaid.y;
	mov.u32 	%r10, %ntid.y;
	mov.u32 	%r11, %tid.y;
	mad.lo.s32 	%r12, %r9, %r10, %r11;
	setp.ge.s32 	%p1, %r1, %r4;
	setp.ge.s32 	%p2, %r12, %r5;
	or.pred  	%p3, %p1, %p2;
	@%p3 bra 	$L__BB5_2;
	cvta.to.global.u64 	%rd2, %rd1;
	mad.lo.s32 	%r13, %r5, %r1, %r12;
	mul.wide.s32 	%rd3, %r13, 8;
	add.s64 	%rd4, %rd2, %rd3;
	mov.b64 	%rd5, 0;
	st.global.u64 	[%rd4], %rd5;
$L__BB5_2:
	ret;

}


// ===== COMPILED SASS (sm_100) =====

	.target	sm_100

	.elftype	@"ET_EXEC"


//--------------------- .note.nv.tkinfo           --------------------------
	.section	.note.nv.tkinfo,"",@"SHT_NOTE"
	.sectionflags	@"SHF_NOTE_NV_TKINFO"
	.tkinfo
        /*0018*/ 	.word	0x00000002
        /*0030*/ 	.string	""
        /*0030*/ 	.string	"ptxas"
        /*0030*/ 	.string	"Cuda compilation tools, release 13.0, V13.0.88"
        /*0030*/ 	.string	"Build cuda_13.0.r13.0/compiler.36424714_0"
        /*0030*/ 	.string	"-arch sm_100 -m 64 "



//--------------------- .note.nv.cuinfo           --------------------------
	.section	.note.nv.cuinfo,"",@"SHT_NOTE"
	.sectionflags	@"SHF_NOTE_NV_CUINFO"
        /*0018*/ 	.short	0x0002
        /*001a*/ 	.short	0x0064
        /*001c*/ 	.short	0x0082
	.zero		2


//--------------------- .nv.info                  --------------------------
	.section	.nv.info,"",@"SHT_CUDA_INFO"
	.align	4


	//----- nvinfo : EIATTR_REGCOUNT
	.align		4
        /*0000*/ 	.byte	0x04, 0x2f
        /*0002*/ 	.short	(.L_1 - .L_0)
	.align		4
.L_0:
        /*0004*/ 	.word	index@(_Z15nablaIni_kerneliiPd)
        /*0008*/ 	.word	0x00000008


	//----- nvinfo : EIATTR_FRAME_SIZE
	.align		4
.L_1:
        /*000c*/ 	.byte	0x04, 0x11
        /*000e*/ 	.short	(.L_3 - .L_2)
	.align		4
.L_2:
        /*0010*/ 	.word	index@(_Z15nablaIni_kerneliiPd)
        /*0014*/ 	.word	0x00000000


	//----- nvinfo : EIATTR_REGCOUNT
	.align		4
.L_3:
        /*0018*/ 	.byte	0x04, 0x2f
        /*001a*/ 	.short	(.L_5 - .L_4)
	.align		4
.L_4:
        /*001c*/ 	.word	index@(_Z16normNabla_kerneliiPddS_)
        /*0020*/ 	.word	0x0000001d


	//----- nvinfo : EIATTR_FRAME_SIZE
	.align		4
.L_5:
        /*0024*/ 	.byte	0x04, 0x11
        /*0026*/ 	.short	(.L_7 - .L_6)
	.align		4
.L_6:
        /*0028*/ 	.word	index@($__internal_5_$__cuda_sm20_dsqrt_rn_f64_mediumpath_v1)
        /*002c*/ 	.word	0x00000000


	//----- nvinfo : EIATTR_FRAME_SIZE
	.align		4
.L_7:
        /*0030*/ 	.byte	0x04, 0x11
        /*0032*/ 	.short	(.L_9 - .L_8)
	.align		4
.L_8:
        /*0034*/ 	.word	index@($__internal_4_$__cuda_sm20_div_rn_f64_full)
        /*0038*/ 	.word	0x00000000


	//----- nvinfo : EIATTR_FRAME_SIZE
	.align		4
.L_9:
        /*003c*/ 	.byte	0x04, 0x11
        /*003e*/ 	.short	(.L_11 - .L_10)
	.align		4
.L_10:
        /*0040*/ 	.word	index@(_Z16normNabla_kerneliiPddS_)
        /*0044*/ 	.word	0x00000000


	//----- nvinfo : EIATTR_REGCOUNT
	.align		4
.L_11:
        /*0048*/ 	.byte	0x04, 0x2f
        /*004a*/ 	.short	(.L_13 - .L_12)
	.align		4
.L_12:
        /*004c*/ 	.word	index@(_Z16normMinus_kerneliiPdS_S_)
        /*0050*/ 	.word	0x00000010


	//----- nvinfo : EIATTR_FRAME_SIZE
	.align		4
.L_13:
        /*0054*/ 	.byte	0x04, 0x11
        /*0056*/ 	.short	(.L_15 - .L_14)
	.align		4
.L_14:
        /*0058*/ 	.word	index@(_Z16normMinus_kerneliiPdS_S_)
        /*005c*/ 	.word	0x00000000


	//----- nvinfo : EIATTR_REGCOUNT
	.align		4
.L_15:
        /*0060*/ 	.byte	0x04, 0x2f
        /*0062*/ 	.short	(.L_17 - .L_16)
	.align		4
.L_16:
        /*0064*/ 	.word	index@(_Z11fcal_kerneliiPdS_S_S_ddd)
        /*0068*/ 	.word	0x00000019


	//----- nvinfo : EIATTR_FRAME_SIZE
	.align		4
.L_17:
        /*006c*/ 	.byte	0x04, 0x11
        /*006e*/ 	.short	(.L_19 - .L_18)
	.align		4
.L_18:
        /*0070*/ 	.word	index@($__internal_3_$__cuda_sm20_dsqrt_rn_f64_mediumpath_v1)
        /*0074*/ 	.word	0x00000000


	//----- nvinfo : EIATTR_FRAME_SIZE
	.align		4
.L_19:
        /*0078*/ 	.byte	0x04, 0x11
        /*007a*/ 	.short	(.L_21 - .L_20)
	.align		4
.L_20:
        /*007c*/ 	.word	index@($__internal_2_$__cuda_sm20_div_rn_f64_full)
        /*0080*/ 	.word	0x00000000


	//----- nvinfo : EIATTR_FRAME_SIZE
	.align		4
.L_21:
        /*0084*/ 	.byte	0x04, 0x11
        /*0086*/ 	.short	(.L_23 - .L_22)
	.align		4
.L_22:
        /*0088*/ 	.word	index@(_Z11fcal_kerneliiPdS_S_S_ddd)
        /*008c*/ 	.word	0x00000000


	//----- nvinfo : EIATTR_REGCOUNT
	.align		4
.L_23:
        /*0090*/ 	.byte	0x04, 0x2f
        /*0092*/ 	.short	(.L_25 - .L_24)
	.align		4
.L_24:
        /*0094*/ 	.word	index@(_Z13deblur_kerneliiPdS_S_S_S_S_dddd)
        /*0098*/ 	.word	0x0000001c


	//----- nvinfo : EIATTR_FRAME_SIZE
	.align		4
.L_25:
        /*009c*/ 	.byte	0x04, 0x11
        /*009e*/ 	.short	(.L_27 - .L_26)
	.align		4
.L_26:
        /*00a0*/ 	.word	index@($__internal_1_$__cuda_sm20_dsqrt_rn_f64_mediumpath_v1)
        /*00a4*/ 	.word	0x00000000


	//----- nvinfo : EIATTR_FRAME_SIZE
	.align		4
.L_27:
        /*00a8*/ 	.byte	0x04, 0x11
        /*00aa*/ 	.short	(.L_29 - .L_28)
	.align		4
.L_28:
        /*00ac*/ 	.word	index@($__internal_0_$__cuda_sm20_div_rn_f64_full)
        /*00b0*/ 	.word	0x00000000


	//----- nvinfo : EIATTR_FRAME_SIZE
	.align		4
.L_29:
        /*00b4*/ 	.byte	0x04, 0x11
        /*00b6*/ 	.short	(.L_31 - .L_30)
	.align		4
.L_30:
        /*00b8*/ 	.word	index@(_Z13deblur_kerneliiPdS_S_S_S_S_dddd)
        /*00bc*/ 	.word	0x00000000


	//----- nvinfo : EIATTR_REGCOUNT
	.align		4
.L_31:
        /*00c0*/ 	.byte	0x04, 0x2f
        /*00c2*/ 	.short	(.L_33 - .L_32)
	.align		4
.L_32:
        /*00c4*/ 	.word	index@(_Z13deblur_kerneliiPd)
        /*00c8*/ 	.word	0x00000008


	//----- nvinfo : EIATTR_FRAME_SIZE
	.align		4
.L_33:
        /*00cc*/ 	.byte	0x04, 0x11
        /*00ce*/ 	.short	(.L_35 - .L_34)
	.align		4
.L_34:
        /*00d0*/ 	.word	index@(_Z13deblur_kerneliiPd)
        /*00d4*/ 	.word	0x00000000


	//----- nvinfo : EIATTR_MIN_STACK_SIZE
	.align		4
.L_35:
        /*00d8*/ 	.byte	0x04, 0x12
        /*00da*/ 	.short	(.L_37 - .L_36)
	.align		4
.L_36:
        /*00dc*/ 	.word	index@(_Z13deblur_kerneliiPd)
        /*00e0*/ 	.word	0x00000000


	//----- nvinfo : EIATTR_MIN_STACK_SIZE
	.align		4
.L_37:
        /*00e4*/ 	.byte	0x04, 0x12
        /*00e6*/ 	.short	(.L_39 - .L_38)
	.align		4
.L_38:
        /*00e8*/ 	.word	index@(_Z13deblur_kerneliiPdS_S_S_S_S_dddd)
        /*00ec*/ 	.word	0x00000000


	//----- nvinfo : EIATTR_MIN_STACK_SIZE
	.align		4
.L_39:
        /*00f0*/ 	.byte	0x04, 0x12
        /*00f2*/ 	.short	(.L_41 - .L_40)
	.align		4
.L_40:
        /*00f4*/ 	.word	index@(_Z11fcal_kerneliiPdS_S_S_ddd)
        /*00f8*/ 	.word	0x00000000


	//----- nvinfo : EIATTR_MIN_STACK_SIZE
	.align		4
.L_41:
        /*00fc*/ 	.byte	0x04, 0x12
        /*00fe*/ 	.short	(.L_43 - .L_42)
	.align		4
.L_42:
        /*0100*/ 	.word	index@(_Z16normMinus_kerneliiPdS_S_)
        /*0104*/ 	.word	0x00000000


	//----- nvinfo : EIATTR_MIN_STACK_SIZE
	.align		4
.L_43:
        /*0108*/ 	.byte	0x04, 0x12
        /*010a*/ 	.short	(.L_45 - .L_44)
	.align		4
.L_44:
        /*010c*/ 	.word	index@(_Z16normNabla_kerneliiPddS_)
        /*0110*/ 	.word	0x00000000


	//----- nvinfo : EIATTR_MIN_STACK_SIZE
	.align		4
.L_45:
        /*0114*/ 	.byte	0x04, 0x12
        /*0116*/ 	.short	(.L_47 - .L_46)
	.align		4
.L_46:
        /*0118*/ 	.word	index@(_Z15nablaIni_kerneliiPd)
        /*011c*/ 	.word	0x00000000
.L_47:


//--------------------- .nv.compat                --------------------------
	.section	.nv.compat,"",@"SHT_CUDA_COMPAT_INFO"
	.align	4
        /*0000*/ 	.byte	0x02, 0x09, 0x00, 0x00, 0x02, 0x02, 0x01, 0x00, 0x02, 0x05, 0x05, 0x00, 0x03, 0x07, 0x01, 0x01
        /*0010*/ 	.byte	0x02, 0x03, 0x00, 0x00, 0x02, 0x06, 0x01, 0x00, 0x04, 0x0b, 0x08, 0x00, 0x01, 0x00, 0x00, 0x00
        /*0020*/ 	.byte	0x00, 0x00, 0x00, 0x00


//--------------------- .nv.info._Z13deblur_kerneliiPd --------------------------
	.section	.nv.info._Z13deblur_kerneliiPd,"",@"SHT_CUDA_INFO"
	.sectionflags	@""
	.align	4


	//----- nvinfo : EIATTR_CUDA_API_VERSION
	.align		4
        /*0000*/ 	.byte	0x04, 0x37
        /*0002*/ 	.short	(.L_49 - .L_48)
.L_48:
        /*0004*/ 	.word	0x00000082


	//----- nvinfo : EIATTR_KPARAM_INFO
	.align		4
.L_49:
        /*0008*/ 	.byte	0x04, 0x17
        /*000a*/ 	.short	(.L_51 - .L_50)
.L_50:
        /*000c*/ 	.word	0x00000000
        /*0010*/ 	.short	0x0002
        /*0012*/ 	.short	0x0008
        /*0014*/ 	.byte	0x00, 0xf5, 0x21, 0x00


	//----- nvinfo : EIATTR_KPARAM_INFO
	.align		4
.L_51:
        /*0018*/ 	.byte	0x04, 0x17
        /*001a*/ 	.short	(.L_53 - .L_52)
.L_52:
        /*001c*/ 	.word	0x00000000
        /*0020*/ 	.short	0x0001
        /*0022*/ 	.short	0x0004
        /*0024*/ 	.byte	0x00, 0xf0, 0x11, 0x00


	//----- nvinfo : EIATTR_KPARAM_INFO
	.align		4
.L_53:
        /*0028*/ 	.byte	0x04, 0x17
        /*002a*/ 	.short	(.L_55 - .L_54)
.L_54:
        /*002c*/ 	.word	0x00000000
        /*0030*/ 	.short	0x0000
        /*0032*/ 	.short	0x0000
        /*0034*/ 	.byte	0x00, 0xf0, 0x11, 0x00


	//----- nvinfo : EIATTR_SPARSE_MMA_MASK
	.align		4
.L_55:
        /*0038*/ 	.byte	0x03, 0x50
        /*003a*/ 	.short	0x0000


	//----- nvinfo : EIATTR_MAXREG_COUNT
	.align		4
        /*003c*/ 	.byte	0x03, 0x1b
        /*003e*/ 	.short	0x00ff


	//----- nvinfo : EIATTR_MERCURY_ISA_VERSION
	.align		4
        /*0040*/ 	.byte	0x03, 0x5f
        /*0042*/ 	.short	0x0101


	//----- nvinfo : EIATTR_VRC_CTA_INIT_COUNT
	.align		4
        /*0044*/ 	.byte	0x02, 0x4a
	.zero		1
	.zero		1


	//----- nvinfo : EIATTR_EXIT_INSTR_OFFSETS
	.align		4
        /*0048*/ 	.byte	0x04, 0x1c
        /*004a*/ 	.short	(.L_57 - .L_56)


	//   ....[0]....
.L_56:
        /*004c*/ 	.word	0x000000c0


	//   ....[1]....
        /*0050*/ 	.word	0x00000120


	//----- nvinfo : EIATTR_CBANK_PARAM_SIZE
	.align		4
.L_57:
        /*0054*/ 	.byte	0x03, 0x19
        /*0056*/ 	.short	0x0010


	//----- nvinfo : EIATTR_PARAM_CBANK
	.align		4
        /*0058*/ 	.byte	0x04, 0x0a
        /*005a*/ 	.short	(.L_59 - .L_58)
	.align		4
.L_58:
        /*005c*/ 	.word	index@(.nv.constant0._Z13deblur_kerneliiPd)
        /*0060*/ 	.short	0x0380
        /*0062*/ 	.short	0x0010


	//----- nvinfo : EIATTR_SW_WAR
	.align		4
.L_59:
        /*0064*/ 	.byte	0x04, 0x36
        /*0066*/ 	.short	(.L_61 - .L_60)
.L_60:
        /*0068*/ 	.word	0x00000008
.L_61:


//--------------------- .nv.info._Z13deblur_kerneliiPdS_S_S_S_S_dddd --------------------------
	.section	.nv.info._Z13deblur_kerneliiPdS_S_S_S_S_dddd,"",@"SHT_CUDA_INFO"
	.sectionflags	@""
	.align	4


	//----- nvinfo : EIATTR_CUDA_API_VERSION
	.align		4
        /*0000*/ 	.byte	0x04, 0x37
        /*0002*/ 	.short	(.L_63 - .L_62)
.L_62:
        /*0004*/ 	.word	0x00000082


	//----- nvinfo : EIATTR_KPARAM_INFO
	.align		4
.L_63:
        /*0008*/ 	.byte	0x04, 0x17
        /*000a*/ 	.short	(.L_65 - .L_64)
.L_64:
        /*000c*/ 	.word	0x00000000
        /*0010*/ 	.short	0x000b
        /*0012*/ 	.short	0x0050
        /*0014*/ 	.byte	0x00, 0xf0, 0x21, 0x00


	//----- nvinfo : EIATTR_KPARAM_INFO
	.align		4
.L_65:
        /*0018*/ 	.byte	0x04, 0x17
        /*001a*/ 	.short	(.L_67 - .L_66)
.L_66:
        /*001c*/ 	.word	0x00000000
        /*0020*/ 	.short	0x000a
        /*0022*/ 	.short	0x0048
        /*0024*/ 	.byte	0x00, 0xf0, 0x21, 0x00


	//----- nvinfo : EIATTR_KPARAM_INFO
	.align		4
.L_67:
        /*0028*/ 	.byte	0x04, 0x17
        /*002a*/ 	.short	(.L_69 - .L_68)
.L_68:
        /*002c*/ 	.word	0x00000000
        /*0030*/ 	.short	0x0009
        /*0032*/ 	.short	0x0040
        /*0034*/ 	.byte	0x00, 0xf0, 0x21, 0x00


	//----- nvinfo : EIATTR_KPARAM_INFO
	.align		4
.L_69:
        /*0038*/ 	.byte	0x04, 0x17
        /*003a*/ 	.short	(.L_71 - .L_70)
.L_70:
        /*003c*/ 	.word	0x00000000
        /*0040*/ 	.short	0x0008
        /*0042*/ 	.short	0x0038
        /*0044*/ 	.byte	0x00, 0xf0, 0x21, 0x00


	//----- nvinfo : EIATTR_KPARAM_INFO
	.align		4
.L_71:
        /*0048*/ 	.byte	0x04, 0x17
        /*004a*/ 	.short	(.L_73 - .L_72)
.L_72:
        /*004c*/ 	.word	0x00000000
        /*0050*/ 	.short	0x0007
        /*0052*/ 	.short	0x0030
        /*0054*/ 	.byte	0x00, 0xf5, 0x21, 0x00


	//----- nvinfo : EIATTR_KPARAM_INFO
	.align		4
.L_73:
        /*0058*/ 	.byte	0x04, 0x17
        /*005a*/ 	.short	(.L_75 - .L_74)
.L_74:
        /*005c*/ 	.word	0x00000000
        /*0060*/ 	.short	0x0006
        /*0062*/ 	.short	0x0028
        /*0064*/ 	.byte	0x00, 0xf5, 0x21, 0x00


	//----- nvinfo : EIATTR_KPARAM_INFO
	.align		4
.L_75:
        /*0068*/ 	.byte	0x04, 0x17
        /*006a*/ 	.short	(.L_77 - .L_76)
.L_76:
        /*006c*/ 	.word	0x00000000
        /*0070*/ 	.short	0x0005
        /*0072*/ 	.short	0x0020
        /*0074*/ 	.byte	0x00, 0xf5, 0x21, 0x00


	//----- nvinfo : EIATTR_KPARAM_INFO
	.align		4
.L_77:
        /*0078*/ 	.byte	0x04, 0x17
        /*007a*/ 	.short	(.L_79 - .L_78)
.L_78:
        /*007c*/ 	.word	0x00000000
        /*0080*/ 	.short	0x0004
        /*0082*/ 	.short	0x0018
        /*0084*/ 	.byte	0x00, 0xf5, 0x21, 0x00


	//----- nvinfo : EIATTR_KPARAM_INFO
	.align		4
.L_79:
        /*0088*/ 	.byte	0x04, 0x17
        /*008a*/ 	.short	(.L_81 - .L_80)
.L_80:
        /*008c*/ 	.word	0x00000000
        /*0090*/ 	.short	0x0003
        /*0092*/ 	.short	0x0010
        /*0094*/ 	.byte	0x00, 0xf5, 0x21, 0x00


	//----- nvinfo : EIATTR_KPARAM_INFO
	.align		4
.L_81:
        /*0098*/ 	.byte	0x04, 0x17
        /*009a*/ 	.short	(.L_83 - .L_82)
.L_82:
        /*009c*/ 	.word	0x00000000
        /*00a0*/ 	.short	0x0002
        /*00a2*/ 	.short	0x0008
        /*00a4*/ 	.byte	0x00, 0xf5, 0x21, 0x00


	//----- nvinfo : EIATTR_KPARAM_INFO
	.align		4
.L_83:
        /*00a8*/ 	.byte	0x04, 0x17
        /*00aa*/ 	.short	(.L_85 - .L_84)
.L_84:
        /*00ac*/ 	.word	0x00000000
        /*00b0*/ 	.short	0x0001
        /*00b2*/ 	.short	0x0004
        /*00b4*/ 	.byte	0x00, 0xf0, 0x11, 0x00


	//----- nvinfo : EIATTR_KPARAM_INFO
	.align		4
.L_85:
        /*00b8*/ 	.byte	0x04, 0x17
        /*00ba*/ 	.short	(.L_87 - .L_86)
.L_86:
        /*00bc*/ 	.word	0x00000000
        /*00c0*/ 	.short	0x0000
        /*00c2*/ 	.short	0x0000
        /*00c4*/ 	.byte	0x00, 0xf0, 0x11, 0x00


	//----- nvinfo : EIATTR_SPARSE_MMA_MASK
	.align		4
.L_87:
        /*00c8*/ 	.byte	0x03, 0x50
        /*00ca*/ 	.short	0x0000


	//----- nvinfo : EIATTR_MAXREG_COUNT
	.align		4
        /*00cc*/ 	.byte	0x03, 0x1b
        /*00ce*/ 	.short	0x00ff


	//----- nvinfo : EIATTR_MERCURY_ISA_VERSION
	.align		4
        /*00d0*/ 	.byte	0x03, 0x5f
        /*00d2*/ 	.short	0x0101


	//----- nvinfo : EIATTR_VRC_CTA_INIT_COUNT
	.align		4
        /*00d4*/ 	.byte	0x02, 0x4a
	.zero		1
	.zero		1


	//----- nvinfo : EIATTR_EXIT_INSTR_OFFSETS
	.align		4
        /*00d8*/ 	.byte	0x04, 0x1c
        /*00da*/ 	.short	(.L_89 - .L_88)


	//   ....[0]....
.L_88:
        /*00dc*/ 	.word	0x00000100


	//   ....[1]....
        /*00e0*/ 	.word	0x000009a0


	//   ....[2]....
        /*00e4*/ 	.word	0x000009c0


	//----- nvinfo : EIATTR_CRS_STACK_SIZE
	.align		4
.L_89:
        /*00e8*/ 	.byte	0x04, 0x1e
        /*00ea*/ 	.short	(.L_91 - .L_90)
.L_90:
        /*00ec*/ 	.word	0x00000000


	//----- nvinfo : EIATTR_CBANK_PARAM_SIZE
	.align		4
.L_91:
        /*00f0*/ 	.byte	0x03, 0x19
        /*00f2*/ 	.short	0x0058


	//----- nvinfo : EIATTR_PARAM_CBANK
	.align		4
        /*00f4*/ 	.byte	0x04, 0x0a
        /*00f6*/ 	.short	(.L_93 - .L_92)
	.align		4
.L_92:
        /*00f8*/ 	.word	index@(.nv.constant0._Z13deblur_kerneliiPdS_S_S_S_S_dddd)
        /*00fc*/ 	.short	0x0380
        /*00fe*/ 	.short	0x0058


	//----- nvinfo : EIATTR_SW_WAR
	.align		4
.L_93:
        /*0100*/ 	.byte	0x04, 0x36
        /*0102*/ 	.short	(.L_95 - .L_94)
.L_94:
        /*0104*/ 	.word	0x00000008
.L_95:


//--------------------- .nv.info._Z11fcal_kerneliiPdS_S_S_ddd --------------------------
	.section	.nv.info._Z11fcal_kerneliiPdS_S_S_ddd,"",@"SHT_CUDA_INFO"
	.sectionflags	@""
	.align	4


	//----- nvinfo : EIATTR_CUDA_API_VERSION
	.align		4
        /*0000*/ 	.byte	0x04, 0x37
        /*0002*/ 	.short	(.L_97 - .L_96)
.L_96:
        /*0004*/ 	.word	0x00000082


	//----- nvinfo : EIATTR_KPARAM_INFO
	.align		4
.L_97:
        /*0008*/ 	.byte	0x04, 0x17
        /*000a*/ 	.short	(.L_99 - .L_98)
.L_98:
        /*000c*/ 	.word	0x00000000
        /*0010*/ 	.short	0x0008
        /*0012*/ 	.short	0x0038
        /*0014*/ 	.byte	0x00, 0xf0, 0x21, 0x00


	//----- nvinfo : EIATTR_KPARAM_INFO
	.align		4
.L_99:
        /*0018*/ 	.byte	0x04, 0x17
        /*001a*/ 	.short	(.L_101 - .L_100)
.L_100:
        /*001c*/ 	.word	0x00000000
        /*0020*/ 	.short	0x0007
        /*0022*/ 	.short	0x0030
        /*0024*/ 	.byte	0x00, 0xf0, 0x21, 0x00


	//----- nvinfo : EIATTR_KPARAM_INFO
	.align		4
.L_101:
        /*0028*/ 	.byte	0x04, 0x17
        /*002a*/ 	.short	(.L_103 - .L_102)
.L_102:
        /*002c*/ 	.word	0x00000000
        /*0030*/ 	.short	0x0006
        /*0032*/ 	.short	0x0028
        /*0034*/ 	.byte	0x00, 0xf0, 0x21, 0x00


	//----- nvinfo : EIATTR_KPARAM_INFO
	.align		4
.L_103:
        /*0038*/ 	.byte	0x04, 0x17
        /*003a*/ 	.short	(.L_105 - .L_104)
.L_104:
        /*003c*/ 	.word	0x00000000
        /*0040*/ 	.short	0x0005
        /*0042*/ 	.short	0x0020
        /*0044*/ 	.byte	0x00, 0xf5, 0x21, 0x00


	//----- nvinfo : EIATTR_KPARAM_INFO
	.align		4
.L_105:
        /*0048*/ 	.byte	0x04, 0x17
        /*004a*/ 	.short	(.L_107 - .L_106)
.L_106:
        /*004c*/ 	.word	0x00000000
        /*0050*/ 	.short	0x0004
        /*0052*/ 	.short	0x0018
        /*0054*/ 	.byte	0x00, 0xf5, 0x21, 0x00


	//----- nvinfo : EIATTR_KPARAM_INFO
	.align		4
.L_107:
        /*0058*/ 	.byte	0x04, 0x17
        /*005a*/ 	.short	(.L_109 - .L_108)
.L_108:
        /*005c*/ 	.word	0x00000000
        /*0060*/ 	.short	0x0003
        /*0062*/ 	.short	0x0010
        /*0064*/ 	.byte	0x00, 0xf5, 0x21, 0x00


	//----- nvinfo : EIATTR_KPARAM_INFO
	.align		4
.L_109:
        /*0068*/ 	.byte	0x04, 0x17
        /*006a*/ 	.short	(.L_111 - .L_110)
.L_110:
        /*006c*/ 	.word	0x00000000
        /*0070*/ 	.short	0x0002
        /*0072*/ 	.short	0x0008
        /*0074*/ 	.byte	0x00, 0xf5, 0x21, 0x00


	//----- nvinfo : EIATTR_KPARAM_INFO
	.align		4
.L_111:
        /*0078*/ 	.byte	0x04, 0x17
        /*007a*/ 	.short	(.L_113 - .L_112)
.L_112:
        /*007c*/ 	.word	0x00000000
        /*0080*/ 	.short	0x0001
        /*0082*/ 	.short	0x0004
        /*0084*/ 	.byte	0x00, 0xf0, 0x11, 0x00


	//----- nvinfo : EIATTR_KPARAM_INFO
	.align		4
.L_113:
        /*0088*/ 	.byte	0x04, 0x17
        /*008a*/ 	.short	(.L_115 - .L_114)
.L_114:
        /*008c*/ 	.word	0x00000000
        /*0090*/ 	.short	0x0000
        /*0092*/ 	.short	0x0000
        /*0094*/ 	.byte	0x00, 0xf0, 0x11, 0x00


	//----- nvinfo : EIATTR_SPARSE_MMA_MASK
	.align		4
.L_115:
        /*0098*/ 	.byte	0x03, 0x50
        /*009a*/ 	.short	0x0000


	//----- nvinfo : EIATTR_MAXREG_COUNT
	.align		4
        /*009c*/ 	.byte	0x03, 0x1b
        /*009e*/ 	.short	0x00ff


	//----- nvinfo : EIATTR_MERCURY_ISA_VERSION
	.align		4
        /*00a0*/ 	.byte	0x03, 0x5f
        /*00a2*/ 	.short	0x0101


	//----- nvinfo : EIATTR_VRC_CTA_INIT_COUNT
	.align		4
        /*00a4*/ 	.byte	0x02, 0x4a
	.zero		1
	.zero		1


	//----- nvinfo : EIATTR_EXIT_INSTR_OFFSETS
	.align		4
        /*00a8*/ 	.byte	0x04, 0x1c
        /*00aa*/ 	.short	(.L_117 - .L_116)


	//   ....[0]....
.L_116:
        /*00ac*/ 	.word	0x000000c0


	//   ....[1]....
        /*00b0*/ 	.word	0x00000660


	//----- nvinfo : EIATTR_CRS_STACK_SIZE
	.align		4
.L_117:
        /*00b4*/ 	.byte	0x04, 0x1e
        /*00b6*/ 	.short	(.L_119 - .L_118)
.L_118:
        /*00b8*/ 	.word	0x00000000


	//----- nvinfo : EIATTR_CBANK_PARAM_SIZE
	.align		4
.L_119:
        /*00bc*/ 	.byte	0x03, 0x19
        /*00be*/ 	.short	0x0040


	//----- nvinfo : EIATTR_PARAM_CBANK
	.align		4
        /*00c0*/ 	.byte	0x04, 0x0a
        /*00c2*/ 	.short	(.L_121 - .L_120)
	.align		4
.L_120:
        /*00c4*/ 	.word	index@(.nv.constant0._Z11fcal_kerneliiPdS_S_S_ddd)
        /*00c8*/ 	.short	0x0380
        /*00ca*/ 	.short	0x0040


	//----- nvinfo : EIATTR_SW_WAR
	.align		4
.L_121:
        /*00cc*/ 	.byte	0x04, 0x36
        /*00ce*/ 	.short	(.L_123 - .L_122)
.L_122:
        /*00d0*/ 	.word	0x00000008
.L_123:


//--------------------- .nv.info._Z16normMinus_kerneliiPdS_S_ --------------------------
	.section	.nv.info._Z16normMinus_kerneliiPdS_S_,"",@"SHT_CUDA_INFO"
	.sectionflags	@""
	.align	4


	//----- nvinfo : EIATTR_CUDA_API_VERSION
	.align		4
        /*0000*/ 	.byte	0x04, 0x37
        /*0002*/ 	.short	(.L_125 - .L_124)
.L_124:
        /*0004*/ 	.word	0x00000082


	//----- nvinfo : EIATTR_KPARAM_INFO
	.align		4
.L_125:
        /*0008*/ 	.byte	0x04, 0x17
        /*000a*/ 	.short	(.L_127 - .L_126)
.L_126:
        /*000c*/ 	.word	0x00000000
        /*0010*/ 	.short	0x0004
        /*0012*/ 	.short	0x0018
        /*0014*/ 	.byte	0x00, 0xf5, 0x21, 0x00


	//----- nvinfo : EIATTR_KPARAM_INFO
	.align		4
.L_127:
        /*0018*/ 	.byte	0x04, 0x17
        /*001a*/ 	.short	(.L_129 - .L_128)
.L_128:
        /*001c*/ 	.word	0x00000000
        /*0020*/ 	.short	0x0003
        /*0022*/ 	.short	0x0010
        /*0024*/ 	.byte	0x00, 0xf5, 0x21, 0x00


	//----- nvinfo : EIATTR_KPARAM_INFO
	.align		4
.L_129:
        /*0028*/ 	.byte	0x04, 0x17
        /*002a*/ 	.short	(.L_131 - .L_130)
.L_130:
        /*002c*/ 	.word	0x00000000
        /*0030*/ 	.short	0x0002
        /*0032*/ 	.short	0x0008
        /*0034*/ 	.byte	0x00, 0xf5, 0x21, 0x00


	//----- nvinfo : EIATTR_KPARAM_INFO
	.align		4
.L_131:
        /*0038*/ 	.byte	0x04, 0x17
        /*003a*/ 	.short	(.L_133 - .L_132)
.L_132:
        /*003c*/ 	.word	0x00000000
        /*0040*/ 	.short	0x0001
        /*0042*/ 	.short	0x0004
        /*0044*/ 	.byte	0x00, 0xf0, 0x11, 0x00


	//----- nvinfo : EIATTR_KPARAM_INFO
	.align		4
.L_133:
        /*0048*/ 	.byte	0x04, 0x17
        /*004a*/ 	.short	(.L_135 - .L_134)
.L_134:
        /*004c*/ 	.word	0x00000000
        /*0050*/ 	.short	0x0000
        /*0052*/ 	.short	0x0000
        /*0054*/ 	.byte	0x00, 0xf0, 0x11, 0x00


	//----- nvinfo : EIATTR_SPARSE_MMA_MASK
	.align		4
.L_135:
        /*0058*/ 	.byte	0x03, 0x50
        /*005a*/ 	.short	0x0000


	//----- nvinfo : EIATTR_MAXREG_COUNT
	.align		4
        /*005c*/ 	.byte	0x03, 0x1b
        /*005e*/ 	.short	0x00ff


	//----- nvinfo : EIATTR_MERCURY_ISA_VERSION
	.align		4
        /*0060*/ 	.byte	0x03, 0x5f
        /*0062*/ 	.short	0x0101


	//----- nvinfo : EIATTR_VRC_CTA_INIT_COUNT
	.align		4
        /*0064*/ 	.byte	0x02, 0x4a
	.zero		1
	.zero		1


	//----- nvinfo : EIATTR_EXIT_INSTR_OFFSETS
	.align		4
        /*0068*/ 	.byte	0x04, 0x1c
        /*006a*/ 	.short	(.L_137 - .L_136)


	//   ....[0]....
.L_136:
        /*006c*/ 	.word	0x000000c0


	//   ....[1]....
        /*0070*/ 	.word	0x000001a0


	//----- nvinfo : EIATTR_CBANK_PARAM_SIZE
	.align		4
.L_137:
        /*0074*/ 	.byte	0x03, 0x19
        /*0076*/ 	.short	0x0020


	//----- nvinfo : EIATTR_PARAM_CBANK
	.align		4
        /*0078*/ 	.byte	0x04, 0x0a
        /*007a*/ 	.short	(.L_139 - .L_138)
	.align		4
.L_138:
        /*007c*/ 	.word	index@(.nv.constant0._Z16normMinus_kerneliiPdS_S_)
        /*0080*/ 	.short	0x0380
        /*0082*/ 	.short	0x0020


	//----- nvinfo : EIATTR_SW_WAR
	.align		4
.L_139:
        /*0084*/ 	.byte	0x04, 0x36
        /*0086*/ 	.short	(.L_141 - .L_140)
.L_140:
        /*0088*/ 	.word	0x00000008
.L_141:


//--------------------- .nv.info._Z16normNabla_kerneliiPddS_ --------------------------
	.section	.nv.info._Z16normNabla_kerneliiPddS_,"",@"SHT_CUDA_INFO"
	.sectionflags	@""
	.align	4


	//----- nvinfo : EIATTR_CUDA_API_VERSION
	.align		4
        /*0000*/ 	.byte	0x04, 0x37
        /*0002*/ 	.short	(.L_143 - .L_142)
.L_142:
        /*0004*/ 	.word	0x00000082


	//----- nvinfo : EIATTR_KPARAM_INFO
	.align		4
.L_143:
        /*0008*/ 	.byte	0x04, 0x17
        /*000a*/ 	.short	(.L_145 - .L_144)
.L_144:
        /*000c*/ 	.word	0x00000000
        /*0010*/ 	.short	0x0004
        /*0012*/ 	.short	0x0018
        /*0014*/ 	.byte	0x00, 0xf5, 0x21, 0x00


	//----- nvinfo : EIATTR_KPARAM_INFO
	.align		4
.L_145:
        /*0018*/ 	.byte	0x04, 0x17
        /*001a*/ 	.short	(.L_147 - .L_146)
.L_146:
        /*001c*/ 	.word	0x00000000
        /*0020*/ 	.short	0x0003
        /*0022*/ 	.short	0x0010
        /*0024*/ 	.byte	0x00, 0xf0, 0x21, 0x00


	//----- nvinfo : EIATTR_KPARAM_INFO
	.align		4
.L_147:
        /*0028*/ 	.byte	0x04, 0x17
        /*002a*/ 	.short	(.L_149 - .L_148)
.L_148:
        /*002c*/ 	.word	0x00000000
        /*0030*/ 	.short	0x0002
        /*0032*/ 	.short	0x0008
        /*0034*/ 	.byte	0x00, 0xf5, 0x21, 0x00


	//----- nvinfo : EIATTR_KPARAM_INFO
	.align		4
.L_149:
        /*0038*/ 	.byte	0x04, 0x17
        /*003a*/ 	.short	(.L_151 - .L_150)
.L_150:
        /*003c*/ 	.word	0x00000000
        /*0040*/ 	.short	0x0001
        /*0042*/ 	.short	0x0004
        /*0044*/ 	.byte	0x00, 0xf0, 0x11, 0x00


	//----- nvinfo : EIATTR_KPARAM_INFO
	.align		4
.L_151:
        /*0048*/ 	.byte	0x04, 0x17
        /*004a*/ 	.short	(.L_153 - .L_152)
.L_152:
        /*004c*/ 	.word	0x00000000
        /*0050*/ 	.short	0x0000
        /*0052*/ 	.short	0x0000
        /*0054*/ 	.byte	0x00, 0xf0, 0x11, 0x00


	//----- nvinfo : EIATTR_SPARSE_MMA_MASK
	.align		4
.L_153:
        /*0058*/ 	.byte	0x03, 0x50
        /*005a*/ 	.short	0x0000


	//----- nvinfo : EIATTR_MAXREG_COUNT
	.align		4
        /*005c*/ 	.byte	0x03, 0x1b
        /*005e*/ 	.short	0x00ff


	//----- nvinfo : EIATTR_MERCURY_ISA_VERSION
	.align		4
        /*0060*/ 	.byte	0x03, 0x5f
        /*0062*/ 	.short	0x0101


	//----- nvinfo : EIATTR_VRC_CTA_INIT_COUNT
	.align		4
        /*0064*/ 	.byte	0x02, 0x4a
	.zero		1
	.zero		1


	//----- nvinfo : EIATTR_EXIT_INSTR_OFFSETS
	.align		4
        /*0068*/ 	.byte	0x04, 0x1c
        /*006a*/ 	.short	(.L_155 - .L_154)


	//   ....[0]....
.L_154:
        /*006c*/ 	.word	0x00000100


	//   ....[1]....
        /*0070*/ 	.word	0x000006f0


	//----- nvinfo : EIATTR_CRS_STACK_SIZE
	.align		4
.L_155:
        /*0074*/ 	.byte	0x04, 0x1e
        /*0076*/ 	.short	(.L_157 - .L_156)
.L_156:
        /*0078*/ 	.word	0x00000000


	//----- nvinfo : EIATTR_CBANK_PARAM_SIZE
	.align		4
.L_157:
        /*007c*/ 	.byte	0x03, 0x19
        /*007e*/ 	.short	0x0020


	//----- nvinfo : EIATTR_PARAM_CBANK
	.align		4
        /*0080*/ 	.byte	0x04, 0x0a
        /*0082*/ 	.short	(.L_159 - .L_158)
	.align		4
.L_158:
        /*0084*/ 	.word	index@(.nv.constant0._Z16normNabla_kerneliiPddS_)
        /*0088*/ 	.short	0x0380
        /*008a*/ 	.short	0x0020


	//----- nvinfo : EIATTR_SW_WAR
	.align		4
.L_159:
        /*008c*/ 	.byte	0x04, 0x36
        /*008e*/ 	.short	(.L_161 - .L_160)
.L_160:
        /*0090*/ 	.word	0x00000008
.L_161:


//--------------------- .nv.info._Z15nablaIni_kerneliiPd --------------------------
	.section	.nv.info._Z15nablaIni_kerneliiPd,"",@"SHT_CUDA_INFO"
	.sectionflags	@""
	.align	4


	//----- nvinfo : EIATTR_CUDA_API_VERSION
	.align		4
        /*0000*/ 	.byte	0x04, 0x37
        /*0002*/ 	.short	(.L_163 - .L_162)
.L_162:
        /*0004*/ 	.word	0x00000082


	//----- nvinfo : EIATTR_KPARAM_INFO
	.align		4
.L_163:
        /*0008*/ 	.byte	0x04, 0x17
        /*000a*/ 	.short	(.L_165 - .L_164)
.L_164:
        /*000c*/ 	.word	0x00000000
        /*0010*/ 	.short	0x0002
        /*0012*/ 	.short	0x0008
        /*0014*/ 	.byte	0x00, 0xf5, 0x21, 0x00


	//----- nvinfo : EIATTR_KPARAM_INFO
	.align		4
.L_165:
        /*0018*/ 	.byte	0x04, 0x17
        /*001a*/ 	.short	(.L_167 - .L_166)
.L_166:
        /*001c*/ 	.word	0x00000000
        /*0020*/ 	.short	0x0001
        /*0022*/ 	.short	0x0004
        /*0024*/ 	.byte	0x00, 0xf0, 0x11, 0x00


	//----- nvinfo : EIATTR_KPARAM_INFO
	.align		4
.L_167:
        /*0028*/ 	.byte	0x04, 0x17
        /*002a*/ 	.short	(.L_169 - .L_168)
.L_168:
        /*002c*/ 	.word	0x00000000
        /*0030*/ 	.short	0x0000
        /*0032*/ 	.short	0x0000
        /*0034*/ 	.byte	0x00, 0xf0, 0x11, 0x00


	//----- nvinfo : EIATTR_SPARSE_MMA_MASK
	.align		4
.L_169:
        /*0038*/ 	.byte	0x03, 0x50
        /*003a*/ 	.short	0x0000


	//----- nvinfo : EIATTR_MAXREG_COUNT
	.align		4
        /*003c*/ 	.byte	0x03, 0x1b
        /*003e*/ 	.short	0x00ff


	//----- nvinfo : EIATTR_MERCURY_ISA_VERSION
	.align		4
        /*0040*/ 	.byte	0x03, 0x5f
        /*0042*/ 	.short	0x0101


	//----- nvinfo : EIATTR_VRC_CTA_INIT_COUNT
	.align		4
        /*0044*/ 	.byte	0x02, 0x4a
	.zero		1
	.zero		1


	//----- nvinfo : EIATTR_EXIT_INSTR_OFFSETS
	.align		4
        /*0048*/ 	.byte	0x04, 0x1c
        /*004a*/ 	.short	(.L_171 - .L_170)


	//   ....[0]....
.L_170:
        /*004c*/ 	.word	0x000000c0


	//   ....[1]....
        /*0050*/ 	.word	0x00000120


	//----- nvinfo : EIATTR_CBANK_PARAM_SIZE
	.align		4
.L_171:
        /*0054*/ 	.byte	0x03, 0x19
        /*0056*/ 	.short	0x0010


	//----- nvinfo : EIATTR_PARAM_CBANK
	.align		4
        /*0058*/ 	.byte	0x04, 0x0a
        /*005a*/ 	.short	(.L_173 - .L_172)
	.align		4
.L_172:
        /*005c*/ 	.word	index@(.nv.constant0._Z15nablaIni_kerneliiPd)
        /*0060*/ 	.short	0x0380
        /*0062*/ 	.short	0x0010


	//----- nvinfo : EIATTR_SW_WAR
	.align		4
.L_173:
        /*0064*/ 	.byte	0x04, 0x36
        /*0066*/ 	.short	(.L_175 - .L_174)
.L_174:
        /*0068*/ 	.word	0x00000008
.L_175:


//--------------------- .nv.callgraph             --------------------------
	.section	.nv.callgraph,"",@"SHT_CUDA_CALLGRAPH"
	.align	4
	.sectionentsize	8
	.align		4
        /*0000*/ 	.word	0x00000000
	.align		4
        /*0004*/ 	.word	0xffffffff
	.align		4
        /*0008*/ 	.word	0x00000000
	.align		4
        /*000c*/ 	.word	0xfffffffe
	.align		4
        /*0010*/ 	.word	0x00000000
	.align		4
        /*0014*/ 	.word	0xfffffffd
	.align		4
        /*0018*/ 	.word	0x00000000
	.align		4
        /*001c*/ 	.word	0xfffffffc


//--------------------- .text._Z13deblur_kerneliiPd --------------------------
	.section	.text._Z13deblur_kerneliiPd,"ax",@progbits
	.align	128
        .global         _Z13deblur_kerneliiPd
        .type           _Z13deblur_kerneliiPd,@function
        .size           _Z13deblur_kerneliiPd,(.L_x_59 - _Z13deblur_kerneliiPd)
        .other          _Z13deblur_kerneliiPd,@"STO_CUDA_ENTRY STV_DEFAULT"
_Z13deblur_kerneliiPd:
.text._Z13deblur_kerneliiPd:
[----:B------:R-:W-:Y:S01]  /*0000*/  LDC R1, c[0x0][0x37c] ;  /* 0x0000df00ff017b82 */ /* 0x000fe20000000800 */
[----:B------:R-:W0:Y:S07]  /*0010*/  S2R R2, SR_TID.Y ;  /* 0x0000000000027919 */ /* 0x000e2e0000002200 */
[----:B------:R-:W1:Y:S01]  /*0020*/  LDC R0, c[0x0][0x360] ;  /* 0x0000d800ff007b82 */ /* 0x000e620000000800 */
[----:B------:R-:W2:Y:S01]  /*0030*/  LDCU.64 UR6, c[0x0][0x380] ;  /* 0x00007000ff0677ac */ /* 0x000ea20008000a00 */
[----:B------:R-:W1:Y:S06]  /*0040*/  S2R R3, SR_TID.X ;  /* 0x0000000000037919 */ /* 0x000e6c0000002100 */
[----:B------:R-:W0:Y:S08]  /*0050*/  S2UR UR5, SR_CTAID.Y ;  /* 0x00000000000579c3 */ /* 0x000e300000002600 */
[----:B------:R-:W0:Y:S08]  /*0060*/  LDC R5, c[0x0][0x364] ;  /* 0x0000d900ff057b82 */ /* 0x000e300000000800 */
[----:B------:R-:W1:Y:S01]  /*0070*/  S2UR UR4, SR_CTAID.X ;  /* 0x00000000000479c3 */ /* 0x000e620000002500 */
[----:B0-----:R-:W-:-:S05]  /*0080*/  IMAD R5, R5, UR5, R2 ;  /* 0x0000000505057c24 */ /* 0x001fca000f8e0202 */
[----:B--2---:R-:W-:Y:S01]  /*0090*/  ISETP.GE.AND P0, PT, R5, UR7, PT ;  /* 0x0000000705007c0c */ /* 0x004fe2000bf06270 */
[----:B-1----:R-:W-:-:S05]  /*00a0*/  IMAD R0, R0, UR4, R3 ;  /* 0x0000000400007c24 */ /* 0x002fca000f8e0203 */
[----:B------:R-:W-:-:S13]  /*00b0*/  ISETP.GE.OR P0, PT, R0, UR6, P0 ;  /* 0x0000000600007c0c */ /* 0x000fda0008706670 */
[----:B------:R-:W-:Y:S05]  /*00c0*/  @P0 EXIT ;  /* 0x000000000000094d */ /* 0x000fea0003800000 */
[----:B------:R-:W0:Y:S01]  /*00d0*/  LDC.64 R2, c[0x0][0x388] ;  /* 0x0000e200ff027b82 */ /* 0x000e220000000a00 */
[----:B------:R-:W1:Y:S01]  /*00e0*/  LDCU.64 UR4, c[0x0][0x358] ;  /* 0x00006b00ff0477ac */ /* 0x000e620008000a00 */
[----:B------:R-:W-:-:S04]  /*00f0*/  IMAD R5, R0, UR7, R5 ;  /* 0x0000000700057c24 */ /* 0x000fc8000f8e0205 */
[----:B0-----:R-:W-:-:S05]  /*0100*/  IMAD.WIDE R2, R5, 0x8, R2 ;  /* 0x0000000805027825 */ /* 0x001fca00078e0202 */
[----:B-1----:R-:W-:Y:S01]  /*0110*/  STG.E.64 desc[UR4][R2.64], RZ ;  /* 0x000000ff02007986 */ /* 0x002fe2000c101b04 */
[----:B------:R-:W-:Y:S05]  /*0120*/  EXIT ;  /* 0x000000000000794d */ /* 0x000fea0003800000 */
.L_x_0:
[----:B------:R-:W-:-:S00]  /*0130*/  BRA `(.L_x_0) ;  /* 0xfffffffc00fc7947 */ /* 0x000fc0000383ffff */
[----:B------:R-:W-:-:S00]  /*0140*/  NOP ;  /* 0x0000000000007918 */ /* 0x000fc00000000000 */
        /* <DEDUP_REMOVED lines=11> */
.L_x_59:


//--------------------- .text._Z13deblur_kerneliiPdS_S_S_S_S_dddd --------------------------
	.section	.text._Z13deblur_kerneliiPdS_S_S_S_S_dddd,"ax",@progbits
	.align	128
        .global         _Z13deblur_kerneliiPdS_S_S_S_S_dddd
        .type           _Z13deblur_kerneliiPdS_S_S_S_S_dddd,@function
        .size           _Z13deblur_kerneliiPdS_S_S_S_S_dddd,(.L_x_54 - _Z13deblur_kerneliiPdS_S_S_S_S_dddd)
        .other          _Z13deblur_kerneliiPdS_S_S_S_S_dddd,@"STO_CUDA_ENTRY STV_DEFAULT"
_Z13deblur_kerneliiPdS_S_S_S_S_dddd:
.text._Z13deblur_kerneliiPdS_S_S_S_S_dddd:
[----:B------:R-:W-:Y:S01]  /*0000*/  LDC R1, c[0x0][0x37c] ;  /* 0x0000df00ff017b82 */ /* 0x000fe20000000800 */
[----:B------:R-:W0:Y:S07]  /*0010*/  S2R R0, SR_TID.Y ;  /* 0x0000000000007919 */ /* 0x000e2e0000002200 */
[----:B------:R-:W1:Y:S01]  /*0020*/  LDC R4, c[0x0][0x360] ;  /* 0x0000d800ff047b82 */ /* 0x000e620000000800 */
[----:B------:R-:W1:Y:S07]  /*0030*/  S2R R7, SR_TID.X ;  /* 0x0000000000077919 */ /* 0x000e6e0000002100 */
[----:B------:R-:W0:Y:S08]  /*0040*/  S2UR UR5, SR_CTAID.Y ;  /* 0x00000000000579c3 */ /* 0x000e300000002600 */
[----:B------:R-:W0:Y:S08]  /*0050*/  LDC R5, c[0x0][0x364] ;  /* 0x0000d900ff057b82 */ /* 0x000e300000000800 */
[----:B------:R-:W2:Y:S08]  /*0060*/  LDC.64 R2, c[0x0][0x380] ;  /* 0x0000e000ff027b82 */ /* 0x000eb00000000a00 */
[----:B------:R-:W1:Y:S01]  /*0070*/  S2UR UR4, SR_CTAID.X ;  /* 0x00000000000479c3 */ /* 0x000e620000002500 */
[----:B0-----:R-:W-:-:S02]  /*0080*/  IMAD R5, R5, UR5, R0 ;  /* 0x0000000505057c24 */ /* 0x001fc4000f8e0200 */
[----:B--2---:R-:W-:-:S05]  /*0090*/  VIADD R0, R3, 0xffffffff ;  /* 0xffffffff03007836 */ /* 0x004fca0000000000 */
[----:B------:R-:W-:Y:S01]  /*00a0*/  ISETP.GE.AND P0, PT, R5, R0, PT ;  /* 0x000000000500720c */ /* 0x000fe20003f06270 */
[----:B-1----:R-:W-:Y:S02]  /*00b0*/  IMAD R4, R4, UR4, R7 ;  /* 0x0000000404047c24 */ /* 0x002fe4000f8e0207 */
[----:B------:R-:W-:-:S05]  /*00c0*/  VIADD R7, R2, 0xffffffff ;  /* 0xffffffff02077836 */ /* 0x000fca0000000000 */
[----:B------:R-:W-:-:S04]  /*00d0*/  ISETP.GE.OR P0, PT, R4, R7, P0 ;  /* 0x000000070400720c */ /* 0x000fc80000706670 */
[----:B------:R-:W-:-:S04]  /*00e0*/  ISETP.LT.OR P0, PT, R4, 0x1, P0 ;  /* 0x000000010400780c */ /* 0x000fc80000701670 */
[----:B------:R-:W-:-:S13]  /*00f0*/  ISETP.EQ.OR P0, PT, R5, RZ, P0 ;  /* 0x000000ff0500720c */ /* 0x000fda0000702670 */
[----:B------:R-:W-:Y:S05]  /*0100*/  @P0 EXIT ;  /* 0x000000000000094d */ /* 0x000fea0003800000 */
[----:B------:R-:W0:Y:S01]  /*0110*/  LDC.64 R6, c[0x0][0x3a8] ;  /* 0x0000ea00ff067b82 */ /* 0x000e220000000a00 */
[----:B------:R-:W1:Y:S01]  /*0120*/  LDCU.64 UR4, c[0x0][0x358] ;  /* 0x00006b00ff0477ac */ /* 0x000e620008000a00 */
[----:B------:R-:W-:Y:S01]  /*0130*/  IMAD R0, R4, R3, R5 ;  /* 0x0000000304007224 */ /* 0x000fe200078e0205 */
[----:B------:R-:W2:Y:S05]  /*0140*/  LDCU.64 UR6, c[0x0][0x3d0] ;  /* 0x00007a00ff0677ac */ /* 0x000eaa0008000a00 */
[----:B------:R-:W3:Y:S08]  /*0150*/  LDC.64 R14, c[0x0][0x3a0] ;  /* 0x0000e800ff0e7b82 */ /* 0x000ef00000000a00 */
[----:B------:R-:W4:Y:S01]  /*0160*/  LDC.64 R16, c[0x0][0x388] ;  /* 0x0000e200ff107b82 */ /* 0x000f220000000a00 */
[----:B0-----:R-:W-:-:S07]  /*0170*/  IMAD.WIDE R6, R0, 0x8, R6 ;  /* 0x0000000800067825 */ /* 0x001fce00078e0206 */
[----:B------:R-:W0:Y:S01]  /*0180*/  LDC.64 R22, c[0x0][0x3b8] ;  /* 0x0000ee00ff167b82 */ /* 0x000e220000000a00 */
[----:B-1----:R-:W2:Y:S01]  /*0190*/  LDG.E.64 R6, desc[UR4][R6.64] ;  /* 0x0000000406067981 */ /* 0x002ea2000c1e1b00 */
[----:B------:R-:W-:Y:S02]  /*01a0*/  IMAD R4, R4, R3, -R3 ;  /* 0x0000000304047224 */ /* 0x000fe400078e0a03 */
[----:B---3--:R-:W-:-:S04]  /*01b0*/  IMAD.WIDE R14, R0, 0x8, R14 ;  /* 0x00000008000e7825 */ /* 0x008fc800078e020e */
[----:B------:R-:W-:Y:S02]  /*01c0*/  IMAD.IADD R5, R5, 0x1, R4 ;  /* 0x0000000105057824 */ /* 0x000fe400078e0204 */
[----:B------:R-:W3:Y:S02]  /*01d0*/  LDG.E.64 R14, desc[UR4][R14.64] ;  /* 0x000000040e0e7981 */ /* 0x000ee4000c1e1b00 */
[----:B----4-:R-:W-:-:S05]  /*01e0*/  IMAD.WIDE R16, R5, 0x8, R16 ;  /* 0x0000000805107825 */ /* 0x010fca00078e0210 */
[----:B------:R1:W3:Y:S01]  /*01f0*/  LDG.E.64 R12, desc[UR4][R16.64] ;  /* 0x00000004100c7981 */ /* 0x0002e2000c1e1b00 */
[----:B------:R-:W-:-:S05]  /*0200*/  IMAD.WIDE R18, R3, 0x8, R16 ;  /* 0x0000000803127825 */ /* 0x000fca00078e0210 */
[----:B------:R-:W4:Y:S01]  /*0210*/  LDG.E.64 R10, desc[UR4][R18.64+-0x8] ;  /* 0xfffff804120a7981 */ /* 0x000f22000c1e1b00 */
[----:B------:R-:W-:-:S03]  /*0220*/  IMAD.WIDE R8, R3, 0x8, R18 ;  /* 0x0000000803087825 */ /* 0x000fc600078e0212 */
[----:B------:R-:W5:Y:S04]  /*0230*/  LDG.E.64 R4, desc[UR4][R18.64+0x8] ;  /* 0x0000080412047981 */ /* 0x000f68000c1e1b00 */
[----:B------:R-:W5:Y:S01]  /*0240*/  LDG.E.64 R8, desc[UR4][R8.64] ;  /* 0x0000000408087981 */ /* 0x000f62000c1e1b00 */
[----:B------:R-:W-:Y:S01]  /*0250*/  IMAD.MOV.U32 R24, RZ, RZ, 0x0 ;  /* 0x00000000ff187424 */ /* 0x000fe200078e00ff */
[----:B------:R-:W-:Y:S01]  /*0260*/  MOV R25, 0x3fd80000 ;  /* 0x3fd8000000197802 */ /* 0x000fe20000000f00 */
[----:B------:R-:W-:Y:S01]  /*0270*/  BSSY.RECONVERGENT B0, `(.L_x_1) ;  /* 0x0000020000007945 */ /* 0x000fe20003800200 */
[----:B--2---:R-:W-:-:S06]  /*0280*/  DFMA R6, R6, R6, UR6 ;  /* 0x0000000606067e2b */ /* 0x004fcc0008000006 */
[----:B------:R-:W1:Y:S04]  /*0290*/  MUFU.RSQ64H R3, R7 ;  /* 0x0000000700037308 */ /* 0x000e680000001c00 */
[----:B------:R-:W-:-:S06]  /*02a0*/  VIADD R2, R7, 0xfcb00000 ;  /* 0xfcb0000007027836 */ /* 0x000fcc0000000000 */
[----:B-1----:R-:W-:-:S08]  /*02b0*/  DMUL R16, R2, R2 ;  /* 0x0000000202107228 */ /* 0x002fd00000000000 */
[----:B------:R-:W-:Y:S02]  /*02c0*/  DFMA R20, R6, -R16, 1 ;  /* 0x3ff000000614742b */ /* 0x000fe40000000810 */
[----:B0-----:R-:W-:-:S06]  /*02d0*/  DMUL R16, R22, R22 ;  /* 0x0000001616107228 */ /* 0x001fcc0000000000 */
[----:B------:R-:W-:Y:S02]  /*02e0*/  DFMA R22, R20, R24, 0.5 ;  /* 0x3fe000001416742b */ /* 0x000fe40000000018 */
[----:B------:R-:W-:Y:S02]  /*02f0*/  DMUL R20, R2, R20 ;  /* 0x0000001402147228 */ /* 0x000fe40000000000 */
[----:B---3--:R-:W-:-:S06]  /*0300*/  DFMA R12, R16, R14, R12 ;  /* 0x0000000e100c722b */ /* 0x008fcc000000000c */
[----:B------:R-:W-:Y:S02]  /*0310*/  DFMA R14, R22, R20, R2 ;  /* 0x00000014160e722b */ /* 0x000fe40000000002 */
[----:B----4-:R-:W-:Y:S01]  /*0320*/  DADD R12, R12, R10 ;  /* 0x000000000c0c7229 */ /* 0x010fe2000000000a */
[----:B------:R-:W-:-:S05]  /*0330*/  ISETP.GE.U32.AND P0, PT, R2, 0x7ca00000, PT ;  /* 0x7ca000000200780c */ /* 0x000fca0003f06070 */
[----:B------:R-:W-:Y:S02]  /*0340*/  DMUL R10, R6, R14 ;  /* 0x0000000e060a7228 */ /* 0x000fe40000000000 */
[----:B-----5:R-:W-:Y:S01]  /*0350*/  DADD R16, R12, R8 ;  /* 0x000000000c107229 */ /* 0x020fe20000000008 */
[----:B------:R-:W-:Y:S02]  /*0360*/  VIADD R9, R15, 0xfff00000 ;  /* 0xfff000000f097836 */ /* 0x000fe40000000000 */
[----:B------:R-:W-:-:S03]  /*0370*/  IMAD.MOV.U32 R8, RZ, RZ, R14 ;  /* 0x000000ffff087224 */ /* 0x000fc600078e000e */
[----:B------:R-:W-:Y:S02]  /*0380*/  DFMA R12, R10, -R10, R6 ;  /* 0x8000000a0a0c722b */ /* 0x000fe40000000006 */
[----:B------:R-:W-:-:S06]  /*0390*/  DADD R4, R16, R4 ;  /* 0x0000000010047229 */ /* 0x000fcc0000000004 */
[----:B------:R-:W-:Y:S01]  /*03a0*/  DFMA R18, R12, R8, R10 ;  /* 0x000000080c12722b */ /* 0x000fe2000000000a */
[----:B------:R-:W-:Y:S10]  /*03b0*/  @!P0 BRA `(.L_x_2) ;  /* 0x00000000002c8947 */ /* 0x000ff40003800000 */
[----:B------:R-:W-:Y:S01]  /*03c0*/  IMAD.MOV.U32 R8, RZ, RZ, R14 ;  /* 0x000000ffff087224 */ /* 0x000fe200078e000e */
[----:B------:R-:W-:Y:S01]  /*03d0*/  MOV R15, R13 ;  /* 0x0000000d000f7202 */ /* 0x000fe20000000f00 */
[----:B------:R-:W-:Y:S02]  /*03e0*/  IMAD.MOV.U32 R14, RZ, RZ, R12 ;  /* 0x000000ffff0e7224 */ /* 0x000fe400078e000c */
[----:B------:R-:W-:Y:S01]  /*03f0*/  IMAD.MOV.U32 R13, RZ, RZ, R2 ;  /* 0x000000ffff0d7224 */ /* 0x000fe200078e0002 */
[----:B------:R-:W-:Y:S01]  /*0400*/  MOV R2, 0x450 ;  /* 0x0000045000027802 */ /* 0x000fe20000000f00 */
[----:B------:R-:W-:Y:S02]  /*0410*/  IMAD.MOV.U32 R17, RZ, RZ, R7 ;  /* 0x000000ffff117224 */ /* 0x000fe400078e0007 */
[----:B------:R-:W-:Y:S02]  /*0420*/  IMAD.MOV.U32 R12, RZ, RZ, R10 ;  /* 0x000000ffff0c7224 */ /* 0x000fe400078e000a */
[----:B------:R-:W-:-:S07]  /*0430*/  IMAD.MOV.U32 R3, RZ, RZ, R11 ;  /* 0x000000ffff037224 */ /* 0x000fce00078e000b */
[----:B------:R-:W-:Y:S05]  /*0440*/  CALL.REL.NOINC `($__internal_1_$__cuda_sm20_dsqrt_rn_f64_mediumpath_v1) ;  /* 0x0000000800d47944 */ /* 0x000fea0003c00000 */
[----:B------:R-:W-:Y:S02]  /*0450*/  IMAD.MOV.U32 R18, RZ, RZ, R8 ;  /* 0x000000ffff127224 */ /* 0x000fe400078e0008 */
[----:B------:R-:W-:-:S07]  /*0460*/  IMAD.MOV.U32 R19, RZ, RZ, R9 ;  /* 0x000000ffff137224 */ /* 0x000fce00078e0009 */
.L_x_2:
[----:B------:R-:W-:Y:S05]  /*0470*/  BSYNC.RECONVERGENT B0 ;  /* 0x0000000000007941 */ /* 0x000fea0003800200 */
.L_x_1:
[----:B------:R-:W0:Y:S01]  /*0480*/  LDC.64 R6, c[0x0][0x3b0] ;  /* 0x0000ec00ff067b82 */ /* 0x000e220000000a00 */
[----:B------:R-:W1:Y:S01]  /*0490*/  LDCU.128 UR8, c[0x0][0x3c0] ;  /* 0x00007800ff0877ac */ /* 0x000e620008000c00 */
[----:B------:R-:W-:Y:S02]  /*04a0*/  IMAD.MOV.U32 R12, RZ, RZ, 0x0 ;  /* 0x00000000ff0c7424 */ /* 0x000fe400078e00ff */
[----:B------:R-:W-:-:S04]  /*04b0*/  IMAD.MOV.U32 R13, RZ, RZ, 0x3fd80000 ;  /* 0x3fd80000ff0d7424 */ /* 0x000fc800078e00ff */
[----:B------:R-:W2:Y:S01]  /*04c0*/  LDC.64 R10, c[0x0][0x3b8] ;  /* 0x0000ee00ff0a7b82 */ /* 0x000ea20000000a00 */
[----:B0-----:R-:W-:-:S06]  /*04d0*/  IMAD.WIDE R6, R0, 0x8, R6 ;  /* 0x0000000800067825 */ /* 0x001fcc00078e0206 */
[----:B------:R-:W3:Y:S01]  /*04e0*/  LDG.E.64 R6, desc[UR4][R6.64] ;  /* 0x0000000406067981 */ /* 0x000ee2000c1e1b00 */
[----:B-1----:R-:W-:Y:S01]  /*04f0*/  DMUL R18, R18, UR8 ;  /* 0x0000000812127c28 */ /* 0x002fe20008000000 */
[----:B------:R-:W-:Y:S07]  /*0500*/  BSSY.RECONVERGENT B0, `(.L_x_3) ;  /* 0x0000019000007945 */ /* 0x000fee0003800200 */
[----:B--2---:R-:W-:-:S08]  /*0510*/  DMUL R18, R18, R10 ;  /* 0x0000000a12127228 */ /* 0x004fd00000000000 */
[----:B------:R-:W-:Y:S02]  /*0520*/  DMUL R10, R18, R10 ;  /* 0x0000000a120a7228 */ /* 0x000fe40000000000 */
[----:B---3--:R-:W-:-:S06]  /*0530*/  DFMA R16, R6, R6, UR10 ;  /* 0x0000000a06107e2b */ /* 0x008fcc0008000006 */
[----:B------:R-:W0:Y:S04]  /*0540*/  MUFU.RSQ64H R3, R17 ;  /* 0x0000001100037308 */ /* 0x000e280000001c00 */
[----:B------:R-:W-:-:S04]  /*0550*/  IADD3 R2, PT, PT, R17, -0x3500000, RZ ;  /* 0xfcb0000011027810 */ /* 0x000fc80007ffe0ff */
[----:B------:R-:W-:Y:S02]  /*0560*/  ISETP.GE.U32.AND P0, PT, R2, 0x7ca00000, PT ;  /* 0x7ca000000200780c */ /* 0x000fe40003f06070 */
[----:B0-----:R-:W-:-:S08]  /*0570*/  DMUL R8, R2, R2 ;  /* 0x0000000202087228 */ /* 0x001fd00000000000 */
[----:B------:R-:W-:-:S08]  /*0580*/  DFMA R8, R16, -R8, 1 ;  /* 0x3ff000001008742b */ /* 0x000fd00000000808 */
[----:B------:R-:W-:Y:S02]  /*0590*/  DFMA R12, R8, R12, 0.5 ;  /* 0x3fe00000080c742b */ /* 0x000fe4000000000c */
[----:B------:R-:W-:-:S08]  /*05a0*/  DMUL R8, R2, R8 ;  /* 0x0000000802087228 */ /* 0x000fd00000000000 */
[----:B------:R-:W-:-:S08]  /*05b0*/  DFMA R20, R12, R8, R2 ;  /* 0x000000080c14722b */ /* 0x000fd00000000002 */
[----:B------:R-:W-:Y:S02]  /*05c0*/  DMUL R12, R16, R20 ;  /* 0x00000014100c7228 */ /* 0x000fe40000000000 */
[----:B------:R-:W-:Y:S02]  /*05d0*/  VIADD R7, R21, 0xfff00000 ;  /* 0xfff0000015077836 */ /* 0x000fe40000000000 */
[----:B------:R-:W-:-:S04]  /*05e0*/  IMAD.MOV.U32 R6, RZ, RZ, R20 ;  /* 0x000000ffff067224 */ /* 0x000fc800078e0014 */
[----:B------:R-:W-:-:S08]  /*05f0*/  DFMA R14, R12, -R12, R16 ;  /* 0x8000000c0c0e722b */ /* 0x000fd00000000010 */
[----:B------:R-:W-:Y:S01]  /*0600*/  DFMA R8, R14, R6, R12 ;  /* 0x000000060e08722b */ /* 0x000fe2000000000c */
[----:B------:R-:W-:Y:S10]  /*0610*/  @!P0 BRA `(.L_x_4) ;  /* 0x00000000001c8947 */ /* 0x000ff40003800000 */
[----:B------:R-:W-:Y:S01]  /*0620*/  IMAD.MOV.U32 R3, RZ, RZ, R13 ;  /* 0x000000ffff037224 */ /* 0x000fe200078e000d */
[----:B------:R-:W-:Y:S01]  /*0630*/  MOV R6, R16 ;  /* 0x0000001000067202 */ /* 0x000fe20000000f00 */
[----:B------:R-:W-:Y:S01]  /*0640*/  IMAD.MOV.U32 R13, RZ, RZ, R2 ;  /* 0x000000ffff0d7224 */ /* 0x000fe200078e0002 */
[----:B------:R-:W-:Y:S01]  /*0650*/  MOV R2, 0x690 ;  /* 0x0000069000027802 */ /* 0x000fe20000000f00 */
[----:B------:R-:W-:Y:S02]  /*0660*/  IMAD.MOV.U32 R8, RZ, RZ, R20 ;  /* 0x000000ffff087224 */ /* 0x000fe400078e0014 */
[----:B------:R-:W-:-:S07]  /*0670*/  IMAD.MOV.U32 R9, RZ, RZ, R7 ;  /* 0x000000ffff097224 */ /* 0x000fce00078e0007 */
[----:B------:R-:W-:Y:S05]  /*0680*/  CALL.REL.NOINC `($__internal_1_$__cuda_sm20_dsqrt_rn_f64_mediumpath_v1) ;  /* 0x0000000800447944 */ /* 0x000fea0003c00000 */
.L_x_4:
[----:B------:R-:W-:Y:S05]  /*0690*/  BSYNC.RECONVERGENT B0 ;  /* 0x0000000000007941 */ /* 0x000fea0003800200 */
.L_x_3:
[----:B------:R-:W0:Y:S01]  /*06a0*/  MUFU.RCP64H R3, R9 ;  /* 0x0000000900037308 */ /* 0x000e220000001800 */
[----:B------:R-:W-:Y:S01]  /*06b0*/  IMAD.MOV.U32 R2, RZ, RZ, 0x1 ;  /* 0x00000001ff027424 */ /* 0x000fe200078e00ff */
[----:B------:R-:W-:Y:S01]  /*06c0*/  FSETP.GEU.AND P1, PT, |R11|, 6.5827683646048100446e-37, PT ;  /* 0x036000000b00780b */ /* 0x000fe20003f2e200 */
[----:B------:R-:W-:Y:S04]  /*06d0*/  BSSY.RECONVERGENT B0, `(.L_x_5) ;  /* 0x000000e000007945 */ /* 0x000fe80003800200 */
[----:B0-----:R-:W-:-:S08]  /*06e0*/  DFMA R6, R2, -R8, 1 ;  /* 0x3ff000000206742b */ /* 0x001fd00000000808 */
[----:B------:R-:W-:-:S08]  /*06f0*/  DFMA R6, R6, R6, R6 ;  /* 0x000000060606722b */ /* 0x000fd00000000006 */
[----:B------:R-:W-:-:S08]  /*0700*/  DFMA R6, R2, R6, R2 ;  /* 0x000000060206722b */ /* 0x000fd00000000002 */
[----:B------:R-:W-:-:S08]  /*0710*/  DFMA R2, R6, -R8, 1 ;  /* 0x3ff000000602742b */ /* 0x000fd00000000808 */
[----:B------:R-:W-:-:S08]  /*0720*/  DFMA R2, R6, R2, R6 ;  /* 0x000000020602722b */ /* 0x000fd00000000006 */
[----:B------:R-:W-:-:S08]  /*0730*/  DMUL R6, R10, R2 ;  /* 0x000000020a067228 */ /* 0x000fd00000000000 */
[----:B------:R-:W-:-:S08]  /*0740*/  DFMA R12, R6, -R8, R10 ;  /* 0x80000008060c722b */ /* 0x000fd0000000000a */
[----:B------:R-:W-:-:S10]  /*0750*/  DFMA R2, R2, R12, R6 ;  /* 0x0000000c0202722b */ /* 0x000fd40000000006 */
[----:B------:R-:W-:-:S05]  /*0760*/  FFMA R6, RZ, R9, R3 ;  /* 0x00000009ff067223 */ /* 0x000fca0000000003 */
[----:B------:R-:W-:-:S13]  /*0770*/  FSETP.GT.AND P0, PT, |R6|, 1.469367938527859385e-39, PT ;  /* 0x001000000600780b */ /* 0x000fda0003f04200 */
[----:B------:R-:W-:Y:S05]  /*0780*/  @P0 BRA P1, `(.L_x_6) ;  /* 0x0000000000080947 */ /* 0x000fea0000800000 */
[----:B------:R-:W-:-:S07]  /*0790*/  MOV R12, 0x7b0 ;  /* 0x000007b0000c7802 */ /* 0x000fce0000000f00 */
[----:B------:R-:W-:Y:S05]  /*07a0*/  CALL.REL.NOINC `($__internal_0_$__cuda_sm20_div_rn_f64_full) ;  /* 0x0000000000887944 */ /* 0x000fea0003c00000 */
.L_x_6:
[----:B------:R-:W-:Y:S05]  /*07b0*/  BSYNC.RECONVERGENT B0 ;  /* 0x0000000000007941 */ /* 0x000fea0003800200 */
.L_x_5:
[----:B------:R-:W-:Y:S01]  /*07c0*/  DADD R6, R2, 4 ;  /* 0x4010000002067429 */ /* 0x000fe20000000000 */
[----:B------:R-:W-:Y:S01]  /*07d0*/  FSETP.GEU.AND P1, PT, |R5|, 6.5827683646048100446e-37, PT ;  /* 0x036000000500780b */ /* 0x000fe20003f2e200 */
[----:B------:R-:W-:Y:S01]  /*07e0*/  IMAD.MOV.U32 R2, RZ, RZ, 0x1 ;  /* 0x00000001ff027424 */ /* 0x000fe200078e00ff */
[----:B------:R-:W-:Y:S03]  /*07f0*/  BSSY.RECONVERGENT B0, `(.L_x_7) ;  /* 0x0000013000007945 */ /* 0x000fe60003800200 */
[----:B------:R-:W0:Y:S02]  /*0800*/  MUFU.RCP64H R3, R7 ;  /* 0x0000000700037308 */ /* 0x000e240000001800 */
[----:B0-----:R-:W-:-:S08]  /*0810*/  DFMA R8, -R6, R2, 1 ;  /* 0x3ff000000608742b */ /* 0x001fd00000000102 */
[----:B------:R-:W-:-:S08]  /*0820*/  DFMA R8, R8, R8, R8 ;  /* 0x000000080808722b */ /* 0x000fd00000000008 */
[----:B------:R-:W-:-:S08]  /*0830*/  DFMA R8, R2, R8, R2 ;  /* 0x000000080208722b */ /* 0x000fd00000000002 */
[----:B------:R-:W-:-:S08]  /*0840*/  DFMA R2, -R6, R8, 1 ;  /* 0x3ff000000602742b */ /* 0x000fd00000000108 */
[----:B------:R-:W-:-:S08]  /*0850*/  DFMA R2, R8, R2, R8 ;  /* 0x000000020802722b */ /* 0x000fd00000000008 */
[----:B------:R-:W-:-:S08]  /*0860*/  DMUL R8, R4, R2 ;  /* 0x0000000204087228 */ /* 0x000fd00000000000 */
[----:B------:R-:W-:-:S08]  /*0870*/  DFMA R10, -R6, R8, R4 ;  /* 0x00000008060a722b */ /* 0x000fd00000000104 */
[----:B------:R-:W-:-:S10]  /*0880*/  DFMA R2, R2, R10, R8 ;  /* 0x0000000a0202722b */ /* 0x000fd40000000008 */
[----:B------:R-:W-:-:S05]  /*0890*/  FFMA R8, RZ, R7, R3 ;  /* 0x00000007ff087223 */ /* 0x000fca0000000003 */
[----:B------:R-:W-:-:S13]  /*08a0*/  FSETP.GT.AND P0, PT, |R8|, 1.469367938527859385e-39, PT ;  /* 0x001000000800780b */ /* 0x000fda0003f04200 */
[----:B------:R-:W-:Y:S05]  /*08b0*/  @P0 BRA P1, `(.L_x_8) ;  /* 0x0000000000180947 */ /* 0x000fea0000800000 */
[----:B------:R-:W-:Y:S01]  /*08c0*/  MOV R10, R4 ;  /* 0x00000004000a7202 */ /* 0x000fe20000000f00 */
[----:B------:R-:W-:Y:S01]  /*08d0*/  IMAD.MOV.U32 R11, RZ, RZ, R5 ;  /* 0x000000ffff0b7224 */ /* 0x000fe200078e0005 */
[----:B------:R-:W-:Y:S01]  /*08e0*/  MOV R12, 0x920 ;  /* 0x00000920000c7802 */ /* 0x000fe20000000f00 */
[----:B------:R-:W-:Y:S02]  /*08f0*/  IMAD.MOV.U32 R8, RZ, RZ, R6 ;  /* 0x000000ffff087224 */ /* 0x000fe400078e0006 */
[----:B------:R-:W-:-:S07]  /*0900*/  IMAD.MOV.U32 R9, RZ, RZ, R7 ;  /* 0x000000ffff097224 */ /* 0x000fce00078e0007 */
[----:B------:R-:W-:Y:S05]  /*0910*/  CALL.REL.NOINC `($__internal_0_$__cuda_sm20_div_rn_f64_full) ;  /* 0x00000000002c7944 */ /* 0x000fea0003c00000 */
.L_x_8:
[----:B------:R-:W-:Y:S05]  /*0920*/  BSYNC.RECONVERGENT B0 ;  /* 0x0000000000007941 */ /* 0x000fea0003800200 */
.L_x_7:
[----:B------:R-:W0:Y:S01]  /*0930*/  LDC.64 R6, c[0x0][0x398] ;  /* 0x0000e600ff067b82 */ /* 0x000e220000000a00 */
[----:B------:R-:W-:-:S06]  /*0940*/  DSETP.GT.AND P0, PT, R2, 255, PT ;  /* 0x406fe0000200742a */ /* 0x000fcc0003f04000 */
[----:B------:R-:W-:Y:S02]  /*0950*/  FSEL R4, R2, RZ, !P0 ;  /* 0x000000ff02047208 */ /* 0x000fe40004000000 */
[----:B------:R-:W-:-:S06]  /*0960*/  FSEL R5, R3, 3.748046875, !P0 ;  /* 0x406fe00003057808 */ /* 0x000fcc0004000000 */
[----:B------:R-:W-:Y:S01]  /*0970*/  DSETP.GEU.AND P0, PT, R4, RZ, PT ;  /* 0x000000ff0400722a */ /* 0x000fe20003f0e000 */
[----:B0-----:R-:W-:-:S05]  /*0980*/  IMAD.WIDE R2, R0, 0x8, R6 ;  /* 0x0000000800027825 */ /* 0x001fca00078e0206 */
[----:B------:R0:W-:Y:S08]  /*0990*/  STG.E.64 desc[UR4][R2.64], R4 ;  /* 0x0000000402007986 */ /* 0x0001f0000c101b04 */
[----:B------:R-:W-:Y:S05]  /*09a0*/  @P0 EXIT ;  /* 0x000000000000094d */ /* 0x000fea0003800000 */
[----:B------:R-:W-:Y:S01]  /*09b0*/  STG.E.64 desc[UR4][R2.64], RZ ;  /* 0x000000ff02007986 */ /* 0x000fe2000c101b04 */
[----:B------:R-:W-:Y:S05]  /*09c0*/  EXIT ;  /* 0x000000000000794d */ /* 0x000fea0003800000 */
        .weak           $__internal_0_$__cuda_sm20_div_rn_f64_full
        .type           $__internal_0_$__cuda_sm20_div_rn_f64_full,@function
        .size           $__internal_0_$__cuda_sm20_div_rn_f64_full,($__internal_1_$__cuda_sm20_dsqrt_rn_f64_mediumpath_v1 - $__internal_0_$__cuda_sm20_div_rn_f64_full)
$__internal_0_$__cuda_sm20_div_rn_f64_full:
[C---:B------:R-:W-:Y:S01]  /*09d0*/  FSETP.GEU.AND P0, PT, |R9|.reuse, 1.469367938527859385e-39, PT ;  /* 0x001000000900780b */ /* 0x040fe20003f0e200 */
[----:B------:R-:W-:Y:S01]  /*09e0*/  IMAD.MOV.U32 R18, RZ, RZ, 0x1 ;  /* 0x00000001ff127424 */ /* 0x000fe200078e00ff */
[----:B------:R-:W-:Y:S01]  /*09f0*/  LOP3.LUT R6, R9, 0x800fffff, RZ, 0xc0, !PT ;  /* 0x800fffff09067812 */ /* 0x000fe200078ec0ff */
[----:B------:R-:W-:Y:S01]  /*0a00*/  BSSY.RECONVERGENT B1, `(.L_x_9) ;  /* 0x0000055000017945 */ /* 0x000fe20003800200 */
[C---:B------:R-:W-:Y:S02]  /*0a10*/  FSETP.GEU.AND P2, PT, |R11|.reuse, 1.469367938527859385e-39, PT ;  /* 0x001000000b00780b */ /* 0x040fe40003f4e200 */
[----:B------:R-:W-:Y:S01]  /*0a20*/  LOP3.LUT R7, R6, 0x3ff00000, RZ, 0xfc, !PT ;  /* 0x3ff0000006077812 */ /* 0x000fe200078efcff */
[----:B------:R-:W-:Y:S01]  /*0a30*/  IMAD.MOV.U32 R6, RZ, RZ, R8 ;  /* 0x000000ffff067224 */ /* 0x000fe200078e0008 */
[----:B------:R-:W-:Y:S02]  /*0a40*/  LOP3.LUT R13, R11, 0x7ff00000, RZ, 0xc0, !PT ;  /* 0x7ff000000b0d7812 */ /* 0x000fe400078ec0ff */
[----:B------:R-:W-:-:S03]  /*0a50*/  LOP3.LUT R16, R9, 0x7ff00000, RZ, 0xc0, !PT ;  /* 0x7ff0000009107812 */ /* 0x000fc600078ec0ff */
[----:B------:R-:W-:Y:S01]  /*0a60*/  @!P0 DMUL R6, R8, 8.98846567431157953865e+307 ;  /* 0x7fe0000008068828 */ /* 0x000fe20000000000 */
[----:B------:R-:W-:-:S03]  /*0a70*/  ISETP.GE.U32.AND P1, PT, R13, R16, PT ;  /* 0x000000100d00720c */ /* 0x000fc60003f26070 */
[----:B------:R-:W-:Y:S01]  /*0a80*/  @!P2 LOP3.LUT R14, R9, 0x7ff00000, RZ, 0xc0, !PT ;  /* 0x7ff00000090ea812 */ /* 0x000fe200078ec0ff */
[----:B------:R-:W-:Y:S01]  /*0a90*/  @!P2 IMAD.MOV.U32 R20, RZ, RZ, RZ ;  /* 0x000000ffff14a224 */ /* 0x000fe200078e00ff */
[----:B------:R-:W0:Y:S02]  /*0aa0*/  MUFU.RCP64H R19, R7 ;  /* 0x0000000700137308 */ /* 0x000e240000001800 */
[----:B------:R-:W-:Y:S02]  /*0ab0*/  @!P2 ISETP.GE.U32.AND P3, PT, R13, R14, PT ;  /* 0x0000000e0d00a20c */ /* 0x000fe40003f66070 */
[----:B------:R-:W-:-:S04]  /*0ac0*/  MOV R14, 0x1ca00000 ;  /* 0x1ca00000000e7802 */ /* 0x000fc80000000f00 */
[----:B------:R-:W-:-:S04]  /*0ad0*/  @!P2 SEL R15, R14, 0x63400000, !P3 ;  /* 0x634000000e0fa807 */ /* 0x000fc80005800000 */
[----:B------:R-:W-:-:S04]  /*0ae0*/  @!P2 LOP3.LUT R15, R15, 0x80000000, R11, 0xf8, !PT ;  /* 0x800000000f0fa812 */ /* 0x000fc800078ef80b */
[----:B------:R-:W-:Y:S01]  /*0af0*/  @!P2 LOP3.LUT R21, R15, 0x100000, RZ, 0xfc, !PT ;  /* 0x001000000f15a812 */ /* 0x000fe200078efcff */
[----:B0-----:R-:W-:-:S08]  /*0b00*/  DFMA R2, R18, -R6, 1 ;  /* 0x3ff000001202742b */ /* 0x001fd00000000806 */
[----:B------:R-:W-:-:S08]  /*0b10*/  DFMA R2, R2, R2, R2 ;  /* 0x000000020202722b */ /* 0x000fd00000000002 */
[----:B------:R-:W-:Y:S01]  /*0b20*/  DFMA R18, R18, R2, R18 ;  /* 0x000000021212722b */ /* 0x000fe20000000012 */
[----:B------:R-:W-:Y:S01]  /*0b30*/  SEL R3, R14, 0x63400000, !P1 ;  /* 0x634000000e037807 */ /* 0x000fe20004800000 */
[----:B------:R-:W-:-:S03]  /*0b40*/  IMAD.MOV.U32 R2, RZ, RZ, R10 ;  /* 0x000000ffff027224 */ /* 0x000fc600078e000a */
[----:B------:R-:W-:-:S03]  /*0b50*/  LOP3.LUT R3, R3, 0x800fffff, R11, 0xf8, !PT ;  /* 0x800fffff03037812 */ /* 0x000fc600078ef80b */
[----:B------:R-:W-:-:S03]  /*0b60*/  DFMA R22, R18, -R6, 1 ;  /* 0x3ff000001216742b */ /* 0x000fc60000000806 */
[----:B------:R-:W-:-:S05]  /*0b70*/  @!P2 DFMA R2, R2, 2, -R20 ;  /* 0x400000000202a82b */ /* 0x000fca0000000814 */
[----:B------:R-:W-:Y:S01]  /*0b80*/  DFMA R18, R18, R22, R18 ;  /* 0x000000161212722b */ /* 0x000fe20000000012 */
[----:B------:R-:W-:Y:S02]  /*0b90*/  IMAD.MOV.U32 R23, RZ, RZ, R13 ;  /* 0x000000ffff177224 */ /* 0x000fe400078e000d */
[----:B------:R-:W-:Y:S01]  /*0ba0*/  IMAD.MOV.U32 R22, RZ, RZ, R16 ;  /* 0x000000ffff167224 */ /* 0x000fe200078e0010 */
[----:B------:R-:W-:Y:S02]  /*0bb0*/  @!P0 LOP3.LUT R22, R7, 0x7ff00000, RZ, 0xc0, !PT ;  /* 0x7ff0000007168812 */ /* 0x000fe400078ec0ff */
[----:B------:R-:W-:Y:S02]  /*0bc0*/  @!P2 LOP3.LUT R23, R3, 0x7ff00000, RZ, 0xc0, !PT ;  /* 0x7ff000000317a812 */ /* 0x000fe400078ec0ff */
[----:B------:R-:W-:Y:S01]  /*0bd0*/  DMUL R20, R18, R2 ;  /* 0x0000000212147228 */ /* 0x000fe20000000000 */
[----:B------:R-:W-:Y:S01]  /*0be0*/  VIADD R24, R22, 0xffffffff ;  /* 0xffffffff16187836 */ /* 0x000fe20000000000 */
[----:B------:R-:W-:-:S04]  /*0bf0*/  IADD3 R15, PT, PT, R23, -0x1, RZ ;  /* 0xffffffff170f7810 */ /* 0x000fc80007ffe0ff */
[----:B------:R-:W-:Y:S02]  /*0c00*/  ISETP.GT.U32.AND P0, PT, R15, 0x7feffffe, PT ;  /* 0x7feffffe0f00780c */ /* 0x000fe40003f04070 */
[----:B------:R-:W-:Y:S02]  /*0c10*/  DFMA R16, R20, -R6, R2 ;  /* 0x800000061410722b */ /* 0x000fe40000000002 */
[----:B------:R-:W-:-:S06]  /*0c20*/  ISETP.GT.U32.OR P0, PT, R24, 0x7feffffe, P0 ;  /* 0x7feffffe1800780c */ /* 0x000fcc0000704470 */
[----:B------:R-:W-:-:S07]  /*0c30*/  DFMA R16, R18, R16, R20 ;  /* 0x000000101210722b */ /* 0x000fce0000000014 */
[----:B------:R-:W-:Y:S05]  /*0c40*/  @P0 BRA `(.L_x_10) ;  /* 0x00000000006c0947 */ /* 0x000fea0003800000 */
[----:B------:R-:W-:-:S04]  /*0c50*/  LOP3.LUT R18, R9, 0x7ff00000, RZ, 0xc0, !PT ;  /* 0x7ff0000009127812 */ /* 0x000fc800078ec0ff */
[CC--:B------:R-:W-:Y:S02]  /*0c60*/  VIADDMNMX R10, R13.reuse, -R18.reuse, 0xb9600000, !PT ;  /* 0xb96000000d0a7446 */ /* 0x0c0fe40007800912 */
[----:B------:R-:W-:Y:S02]  /*0c70*/  ISETP.GE.U32.AND P0, PT, R13, R18, PT ;  /* 0x000000120d00720c */ /* 0x000fe40003f06070 */
[----:B------:R-:W-:Y:S02]  /*0c80*/  VIMNMX R10, PT, PT, R10, 0x46a00000, PT ;  /* 0x46a000000a0a7848 */ /* 0x000fe40003fe0100 */
[----:B------:R-:W-:-:S05]  /*0c90*/  SEL R13, R14, 0x63400000, !P0 ;  /* 0x634000000e0d7807 */ /* 0x000fca0004000000 */
[----:B------:R-:W-:Y:S02]  /*0ca0*/  IMAD.IADD R13, R10, 0x1, -R13 ;  /* 0x000000010a0d7824 */ /* 0x000fe400078e0a0d */
[----:B------:R-:W-:Y:S02]  /*0cb0*/  IMAD.MOV.U32 R10, RZ, RZ, RZ ;  /* 0x000000ffff0a7224 */ /* 0x000fe400078e00ff */
[----:B------:R-:W-:-:S06]  /*0cc0*/  VIADD R11, R13, 0x7fe00000 ;  /* 0x7fe000000d0b7836 */ /* 0x000fcc0000000000 */
[----:B------:R-:W-:-:S10]  /*0cd0*/  DMUL R14, R16, R10 ;  /* 0x0000000a100e7228 */ /* 0x000fd40000000000 */
[----:B------:R-:W-:-:S13]  /*0ce0*/  FSETP.GTU.AND P0, PT, |R15|, 1.469367938527859385e-39, PT ;  /* 0x001000000f00780b */ /* 0x000fda0003f0c200 */
[----:B------:R-:W-:Y:S05]  /*0cf0*/  @P0 BRA `(.L_x_11) ;  /* 0x0000000000940947 */ /* 0x000fea0003800000 */
[----:B------:R-:W-:Y:S01]  /*0d00*/  DFMA R2, R16, -R6, R2 ;  /* 0x800000061002722b */ /* 0x000fe20000000002 */
[----:B------:R-:W-:-:S09]  /*0d10*/  MOV R10, RZ ;  /* 0x000000ff000a7202 */ /* 0x000fd20000000f00 */
[C---:B------:R-:W-:Y:S02]  /*0d20*/  FSETP.NEU.AND P0, PT, R3.reuse, RZ, PT ;  /* 0x000000ff0300720b */ /* 0x040fe40003f0d000 */
[----:B------:R-:W-:-:S04]  /*0d30*/  LOP3.LUT R9, R3, 0x80000000, R9, 0x48, !PT ;  /* 0x8000000003097812 */ /* 0x000fc800078e4809 */
[----:B------:R-:W-:-:S07]  /*0d40*/  LOP3.LUT R11, R9, R11, RZ, 0xfc, !PT ;  /* 0x0000000b090b7212 */ /* 0x000fce00078efcff */
[----:B------:R-:W-:Y:S05]  /*0d50*/  @!P0 BRA `(.L_x_11) ;  /* 0x00000000007c8947 */ /* 0x000fea0003800000 */
[----:B------:R-:W-:Y:S01]  /*0d60*/  IMAD.MOV R3, RZ, RZ, -R13 ;  /* 0x000000ffff037224 */ /* 0x000fe200078e0a0d */
[----:B------:R-:W-:Y:S01]  /*0d70*/  DMUL.RP R10, R16, R10 ;  /* 0x0000000a100a7228 */ /* 0x000fe20000008000 */
[----:B------:R-:W-:-:S06]  /*0d80*/  IMAD.MOV.U32 R2, RZ, RZ, RZ ;  /* 0x000000ffff027224 */ /* 0x000fcc00078e00ff */
[----:B------:R-:W-:-:S03]  /*0d90*/  DFMA R2, R14, -R2, R16 ;  /* 0x800000020e02722b */ /* 0x000fc60000000010 */
[----:B------:R-:W-:-:S03]  /*0da0*/  LOP3.LUT R9, R11, R9, RZ, 0x3c, !PT ;  /* 0x000000090b097212 */ /* 0x000fc600078e3cff */
[----:B------:R-:W-:-:S04]  /*0db0*/  IADD3 R2, PT, PT, -R13, -0x43300000, RZ ;  /* 0xbcd000000d027810 */ /* 0x000fc80007ffe1ff */
[----:B------:R-:W-:-:S04]  /*0dc0*/  FSETP.NEU.AND P0, PT, |R3|, R2, PT ;  /* 0x000000020300720b */ /* 0x000fc80003f0d200 */
[----:B------:R-:W-:Y:S02]  /*0dd0*/  FSEL R14, R10, R14, !P0 ;  /* 0x0000000e0a0e7208 */ /* 0x000fe40004000000 */
[----:B------:R-:W-:Y:S01]  /*0de0*/  FSEL R15, R9, R15, !P0 ;  /* 0x0000000f090f7208 */ /* 0x000fe20004000000 */
[----:B------:R-:W-:Y:S06]  /*0df0*/  BRA `(.L_x_11) ;  /* 0x0000000000547947 */ /* 0x000fec0003800000 */
.L_x_10:
[----:B------:R-:W-:-:S14]  /*0e00*/  DSETP.NAN.AND P0, PT, R10, R10, PT ;  /* 0x0000000a0a00722a */ /* 0x000fdc0003f08000 */
[----:B------:R-:W-:Y:S05]  /*0e10*/  @P0 BRA `(.L_x_12) ;  /* 0x0000000000440947 */ /* 0x000fea0003800000 */
[----:B------:R-:W-:-:S14]  /*0e20*/  DSETP.NAN.AND P0, PT, R8, R8, PT ;  /* 0x000000080800722a */ /* 0x000fdc0003f08000 */
[----:B------:R-:W-:Y:S05]  /*0e30*/  @P0 BRA `(.L_x_13) ;  /* 0x0000000000300947 */ /* 0x000fea0003800000 */
[----:B------:R-:W-:Y:S01]  /*0e40*/  ISETP.NE.AND P0, PT, R23, R22, PT ;  /* 0x000000161700720c */ /* 0x000fe20003f05270 */
[----:B------:R-:W-:Y:S02]  /*0e50*/  IMAD.MOV.U32 R14, RZ, RZ, 0x0 ;  /* 0x00000000ff0e7424 */ /* 0x000fe400078e00ff */
[----:B------:R-:W-:-:S10]  /*0e60*/  IMAD.MOV.U32 R15, RZ, RZ, -0x80000 ;  /* 0xfff80000ff0f7424 */ /* 0x000fd400078e00ff */
[----:B------:R-:W-:Y:S05]  /*0e70*/  @!P0 BRA `(.L_x_11) ;  /* 0x0000000000348947 */ /* 0x000fea0003800000 */
[----:B------:R-:W-:Y:S02]  /*0e80*/  ISETP.NE.AND P0, PT, R23, 0x7ff00000, PT ;  /* 0x7ff000001700780c */ /* 0x000fe40003f05270 */
[----:B------:R-:W-:Y:S02]  /*0e90*/  LOP3.LUT R15, R11, 0x80000000, R9, 0x48, !PT ;  /* 0x800000000b0f7812 */ /* 0x000fe400078e4809 */
[----:B------:R-:W-:-:S13]  /*0ea0*/  ISETP.EQ.OR P0, PT, R22, RZ, !P0 ;  /* 0x000000ff1600720c */ /* 0x000fda0004702670 */
[----:B------:R-:W-:Y:S02]  /*0eb0*/  @P0 LOP3.LUT R2, R15, 0x7ff00000, RZ, 0xfc, !PT ;  /* 0x7ff000000f020812 */ /* 0x000fe400078efcff */
[----:B------:R-:W-:Y:S01]  /*0ec0*/  @!P0 MOV R14, RZ ;  /* 0x000000ff000e8202 */ /* 0x000fe20000000f00 */
[----:B------:R-:W-:Y:S02]  /*0ed0*/  @P0 IMAD.MOV.U32 R14, RZ, RZ, RZ ;  /* 0x000000ffff0e0224 */ /* 0x000fe400078e00ff */
[----:B------:R-:W-:Y:S01]  /*0ee0*/  @P0 IMAD.MOV.U32 R15, RZ, RZ, R2 ;  /* 0x000000ffff0f0224 */ /* 0x000fe200078e0002 */
[----:B------:R-:W-:Y:S06]  /*0ef0*/  BRA `(.L_x_11) ;  /* 0x0000000000147947 */ /* 0x000fec0003800000 */
.L_x_13:
[----:B------:R-:W-:Y:S01]  /*0f00*/  LOP3.LUT R15, R9, 0x80000, RZ, 0xfc, !PT ;  /* 0x00080000090f7812 */ /* 0x000fe200078efcff */
[----:B------:R-:W-:Y:S01]  /*0f10*/  IMAD.MOV.U32 R14, RZ, RZ, R8 ;  /* 0x000000ffff0e7224 */ /* 0x000fe200078e0008 */
[----:B------:R-:W-:Y:S06]  /*0f20*/  BRA `(.L_x_11) ;  /* 0x0000000000087947 */ /* 0x000fec0003800000 */
.L_x_12:
[----:B------:R-:W-:Y:S01]  /*0f30*/  LOP3.LUT R15, R11, 0x80000, RZ, 0xfc, !PT ;  /* 0x000800000b0f7812 */ /* 0x000fe200078efcff */
[----:B------:R-:W-:-:S07]  /*0f40*/  IMAD.MOV.U32 R14, RZ, RZ, R10 ;  /* 0x000000ffff0e7224 */ /* 0x000fce00078e000a */
.L_x_11:
[----:B------:R-:W-:Y:S05]  /*0f50*/  BSYNC.RECONVERGENT B1 ;  /* 0x0000000000017941 */ /* 0x000fea0003800200 */
.L_x_9:
[----:B------:R-:W-:Y:S01]  /*0f60*/  IMAD.MOV.U32 R13, RZ, RZ, 0x0 ;  /* 0x00000000ff0d7424 */ /* 0x000fe200078e00ff */
[----:B------:R-:W-:Y:S01]  /*0f70*/  MOV R2, R14 ;  /* 0x0000000e00027202 */ /* 0x000fe20000000f00 */
[----:B------:R-:W-:Y:S02]  /*0f80*/  IMAD.MOV.U32 R3, RZ, RZ, R15 ;  /* 0x000000ffff037224 */ /* 0x000fe400078e000f */
[----:B------:R-:W-:Y:S05]  /*0f90*/  RET.REL.NODEC R12 `(_Z13deblur_kerneliiPdS_S_S_S_S_dddd) ;  /* 0xfffffff00c187950 */ /* 0x000fea0003c3ffff */
        .weak           $__internal_1_$__cuda_sm20_dsqrt_rn_f64_mediumpath_v1
        .type           $__internal_1_$__cuda_sm20_dsqrt_rn_f64_mediumpath_v1,@function
        .size           $__internal_1_$__cuda_sm20_dsqrt_rn_f64_mediumpath_v1,(.L_x_54 - $__internal_1_$__cuda_sm20_dsqrt_rn_f64_mediumpath_v1)
$__internal_1_$__cuda_sm20_dsqrt_rn_f64_mediumpath_v1:
[----:B------:R-:W-:Y:S01]  /*0fa0*/  ISETP.GE.U32.AND P0, PT, R13, -0x3400000, PT ;  /* 0xfcc000000d00780c */ /* 0x000fe20003f06070 */
[----:B------:R-:W-:Y:S01]  /*0fb0*/  BSSY.RECONVERGENT B1, `(.L_x_14) ;  /* 0x0000025000017945 */ /* 0x000fe20003800200 */
[----:B------:R-:W-:Y:S02]  /*0fc0*/  IMAD.MOV.U32 R7, RZ, RZ, R17 ;  /* 0x000000ffff077224 */ /* 0x000fe400078e0011 */
[----:B------:R-:W-:-:S09]  /*0fd0*/  IMAD.MOV.U32 R13, RZ, RZ, R3 ;  /* 0x000000ffff0d7224 */ /* 0x000fd200078e0003 */
[----:B------:R-:W-:Y:S05]  /*0fe0*/  @!P0 BRA `(.L_x_15) ;  /* 0x0000000000208947 */ /* 0x000fea0003800000 */
[----:B------:R-:W-:-:S10]  /*0ff0*/  DFMA.RM R8, R14, R8, R12 ;  /* 0x000000080e08722b */ /* 0x000fd4000000400c */
[----:B------:R-:W-:-:S04]  /*1000*/  IADD3 R12, P0, PT, R8, 0x1, RZ ;  /* 0x00000001080c7810 */ /* 0x000fc80007f1e0ff */
[----:B------:R-:W-:-:S06]  /*1010*/  IADD3.X R13, PT, PT, RZ, R9, RZ, P0, !PT ;  /* 0x00000009ff0d7210 */ /* 0x000fcc00007fe4ff */
[----:B------:R-:W-:-:S08]  /*1020*/  DFMA.RP R6, -R8, R12, R6 ;  /* 0x0000000c0806722b */ /* 0x000fd00000008106 */
[----:B------:R-:W-:-:S06]  /*1030*/  DSETP.GT.AND P0, PT, R6, RZ, PT ;  /* 0x000000ff0600722a */ /* 0x000fcc0003f04000 */
[----:B------:R-:W-:Y:S02]  /*1040*/  FSEL R8, R12, R8, P0 ;  /* 0x000000080c087208 */ /* 0x000fe40000000000 */
[----:B------:R-:W-:Y:S01]  /*1050*/  FSEL R9, R13, R9, P0 ;  /* 0x000000090d097208 */ /* 0x000fe20000000000 */
[----:B------:R-:W-:Y:S06]  /*1060*/  BRA `(.L_x_16) ;  /* 0x0000000000647947 */ /* 0x000fec0003800000 */
.L_x_15:
[----:B------:R-:W-:-:S14]  /*1070*/  DSETP.NE.AND P0, PT, R6, RZ, PT ;  /* 0x000000ff0600722a */ /* 0x000fdc0003f05000 */
[----:B------:R-:W-:Y:S05]  /*1080*/  @!P0 BRA `(.L_x_17) ;  /* 0x0000000000588947 */ /* 0x000fea0003800000 */
[----:B------:R-:W-:-:S13]  /*1090*/  ISETP.GE.AND P0, PT, R7, RZ, PT ;  /* 0x000000ff0700720c */ /* 0x000fda0003f06270 */
[----:B------:R-:W-:Y:S02]  /*10a0*/  @!P0 IMAD.MOV.U32 R8, RZ, RZ, 0x0 ;  /* 0x00000000ff088424 */ /* 0x000fe400078e00ff */
[----:B------:R-:W-:Y:S01]  /*10b0*/  @!P0 IMAD.MOV.U32 R9, RZ, RZ, -0x80000 ;  /* 0xfff80000ff098424 */ /* 0x000fe200078e00ff */
[----:B------:R-:W-:Y:S06]  /*10c0*/  @!P0 BRA `(.L_x_16) ;  /* 0x00000000004c8947 */ /* 0x000fec0003800000 */
[----:B------:R-:W-:-:S13]  /*10d0*/  ISETP.GT.AND P0, PT, R7, 0x7fefffff, PT ;  /* 0x7fefffff0700780c */ /* 0x000fda0003f04270 */
[----:B------:R-:W-:Y:S05]  /*10e0*/  @P0 BRA `(.L_x_17) ;  /* 0x0000000000400947 */ /* 0x000fea0003800000 */
[----:B------:R-:W-:Y:S01]  /*10f0*/  DMUL R6, R6, 8.11296384146066816958e+31 ;  /* 0x4690000006067828 */ /* 0x000fe20000000000 */
[----:B------:R-:W-:Y:S01]  /*1100*/  IMAD.MOV.U32 R8, RZ, RZ, RZ ;  /* 0x000000ffff087224 */ /* 0x000fe200078e00ff */
[----:B------:R-:W-:Y:S01]  /*1110*/  MOV R15, 0x3fd80000 ;  /* 0x3fd80000000f7802 */ /* 0x000fe20000000f00 */
[----:B------:R-:W-:-:S03]  /*1120*/  IMAD.MOV.U32 R14, RZ, RZ, 0x0 ;  /* 0x00000000ff0e7424 */ /* 0x000fc600078e00ff */
[----:B------:R-:W0:Y:S02]  /*1130*/  MUFU.RSQ64H R9, R7 ;  /* 0x0000000700097308 */ /* 0x000e240000001c00 */
[----:B0-----:R-:W-:-:S08]  /*1140*/  DMUL R12, R8, R8 ;  /* 0x00000008080c7228 */ /* 0x001fd00000000000 */
[----:B------:R-:W-:-:S08]  /*1150*/  DFMA R12, R6, -R12, 1 ;  /* 0x3ff00000060c742b */ /* 0x000fd0000000080c */
[----:B------:R-:W-:Y:S02]  /*1160*/  DFMA R14, R12, R14, 0.5 ;  /* 0x3fe000000c0e742b */ /* 0x000fe4000000000e */
[----:B------:R-:W-:-:S08]  /*1170*/  DMUL R12, R8, R12 ;  /* 0x0000000c080c7228 */ /* 0x000fd00000000000 */
[----:B------:R-:W-:-:S08]  /*1180*/  DFMA R12, R14, R12, R8 ;  /* 0x0000000c0e0c722b */ /* 0x000fd00000000008 */
[----:B------:R-:W-:Y:S02]  /*1190*/  DMUL R8, R6, R12 ;  /* 0x0000000c06087228 */ /* 0x000fe40000000000 */
[----:B------:R-:W-:-:S06]  /*11a0*/  VIADD R13, R13, 0xfff00000 ;  /* 0xfff000000d0d7836 */ /* 0x000fcc0000000000 */
[----:B------:R-:W-:-:S08]  /*11b0*/  DFMA R14, R8, -R8, R6 ;  /* 0x80000008080e722b */ /* 0x000fd00000000006 */
[----:B------:R-:W-:-:S10]  /*11c0*/  DFMA R8, R12, R14, R8 ;  /* 0x0000000e0c08722b */ /* 0x000fd40000000008 */
[----:B------:R-:W-:Y:S01]  /*11d0*/  VIADD R9, R9, 0xfcb00000 ;  /* 0xfcb0000009097836 */ /* 0x000fe20000000000 */
[----:B------:R-:W-:Y:S06]  /*11e0*/  BRA `(.L_x_16) ;  /* 0x0000000000047947 */ /* 0x000fec0003800000 */
.L_x_17:
[----:B------:R-:W-:-:S11]  /*11f0*/  DADD R8, R6, R6 ;  /* 0x0000000006087229 */ /* 0x000fd60000000006 */
.L_x_16:
[----:B------:R-:W-:Y:S05]  /*1200*/  BSYNC.RECONVERGENT B1 ;  /* 0x0000000000017941 */ /* 0x000fea0003800200 */
.L_x_14:
[----:B------:R-:W-:-:S04]  /*1210*/  IMAD.MOV.U32 R3, RZ, RZ, 0x0 ;  /* 0x00000000ff037424 */ /* 0x000fc800078e00ff */
[----:B------:R-:W-:Y:S05]  /*1220*/  RET.REL.NODEC R2 `(_Z13deblur_kerneliiPdS_S_S_S_S_dddd) ;  /* 0xffffffec02747950 */ /* 0x000fea0003c3ffff */
.L_x_18:
        /* <DEDUP_REMOVED lines=13> */
.L_x_54:


//--------------------- .text._Z11fcal_kerneliiPdS_S_S_ddd --------------------------
	.section	.text._Z11fcal_kerneliiPdS_S_S_ddd,"ax",@progbits
	.align	128
        .global         _Z11fcal_kerneliiPdS_S_S_ddd
        .type           _Z11fcal_kerneliiPdS_S_S_ddd,@function
        .size           _Z11fcal_kerneliiPdS_S_S_ddd,(.L_x_56 - _Z11fcal_kerneliiPdS_S_S_ddd)
        .other          _Z11fcal_kerneliiPdS_S_S_ddd,@"STO_CUDA_ENTRY STV_DEFAULT"
_Z11fcal_kerneliiPdS_S_S_ddd:
.text._Z11fcal_kerneliiPdS_S_S_ddd:
        /* <DEDUP_REMOVED lines=15> */
[----:B------:R-:W-:Y:S01]  /*00f0*/  IMAD R0, R0, UR7, R3 ;  /* 0x0000000700007c24 */ /* 0x000fe2000f8e0203 */
[----:B------:R-:W2:Y:S05]  /*0100*/  LDCU.64 UR6, c[0x0][0x3b0] ;  /* 0x00007600ff0677ac */ /* 0x000eaa0008000a00 */
[----:B------:R-:W3:Y:S01]  /*0110*/  LDC.64 R4, c[0x0][0x388] ;  /* 0x0000e200ff047b82 */ /* 0x000ee20000000a00 */
[----:B0-----:R-:W-:-:S06]  /*0120*/  IMAD.WIDE R6, R0, 0x8, R6 ;  /* 0x0000000800067825 */ /* 0x001fcc00078e0206 */
[----:B-1----:R-:W2:Y:S01]  /*0130*/  LDG.E.64 R6, desc[UR4][R6.64] ;  /* 0x0000000406067981 */ /* 0x002ea2000c1e1b00 */
[----:B---3--:R-:W-:-:S06]  /*0140*/  IMAD.WIDE R4, R0, 0x8, R4 ;  /* 0x0000000800047825 */ /* 0x008fcc00078e0204 */
[----:B------:R-:W3:Y:S01]  /*0150*/  LDG.E.64 R4, desc[UR4][R4.64] ;  /* 0x0000000404047981 */ /* 0x000ee2000c1e1b00 */
[----:B------:R-:W-:Y:S01]  /*0160*/  IMAD.MOV.U32 R12, RZ, RZ, 0x0 ;  /* 0x00000000ff0c7424 */ /* 0x000fe200078e00ff */
[----:B------:R-:W-:Y:S01]  /*0170*/  BSSY.RECONVERGENT B0, `(.L_x_19) ;  /* 0x0000019000007945 */ /* 0x000fe20003800200 */
[----:B------:R-:W-:Y:S01]  /*0180*/  IMAD.MOV.U32 R13, RZ, RZ, 0x3fd80000 ;  /* 0x3fd80000ff0d7424 */ /* 0x000fe200078e00ff */
[----:B--2---:R-:W-:-:S06]  /*0190*/  DFMA R8, R6, R6, UR6 ;  /* 0x0000000606087e2b */ /* 0x004fcc0008000006 */
[----:B------:R-:W0:Y:S04]  /*01a0*/  MUFU.RSQ64H R3, R9 ;  /* 0x0000000900037308 */ /* 0x000e280000001c00 */
[----:B------:R-:W-:-:S05]  /*01b0*/  VIADD R2, R9, 0xfcb00000 ;  /* 0xfcb0000009027836 */ /* 0x000fca0000000000 */
[----:B------:R-:W-:Y:S01]  /*01c0*/  ISETP.GE.U32.AND P0, PT, R2, 0x7ca00000, PT ;  /* 0x7ca000000200780c */ /* 0x000fe20003f06070 */
[----:B0-----:R-:W-:-:S08]  /*01d0*/  DMUL R10, R2, R2 ;  /* 0x00000002020a7228 */ /* 0x001fd00000000000 */
[----:B------:R-:W-:-:S08]  /*01e0*/  DFMA R10, R8, -R10, 1 ;  /* 0x3ff00000080a742b */ /* 0x000fd0000000080a */
[----:B------:R-:W-:Y:S02]  /*01f0*/  DFMA R6, R10, R12, 0.5 ;  /* 0x3fe000000a06742b */ /* 0x000fe4000000000c */
[----:B------:R-:W-:Y:S01]  /*0200*/  DMUL R10, R2, R10 ;  /* 0x0000000a020a7228 */ /* 0x000fe20000000000 */
[----:B------:R-:W3:Y:S07]  /*0210*/  LDC.64 R12, c[0x0][0x3a8] ;  /* 0x0000ea00ff0c7b82 */ /* 0x000eee0000000a00 */
[----:B------:R-:W-:-:S08]  /*0220*/  DFMA R16, R6, R10, R2 ;  /* 0x0000000a0610722b */ /* 0x000fd00000000002 */
[----:B------:R-:W-:Y:S02]  /*0230*/  DMUL R10, R8, R16 ;  /* 0x00000010080a7228 */ /* 0x000fe40000000000 */
[----:B------:R-:W-:Y:S02]  /*0240*/  VIADD R7, R17, 0xfff00000 ;  /* 0xfff0000011077836 */ /* 0x000fe40000000000 */
[----:B------:R-:W-:-:S04]  /*0250*/  IMAD.MOV.U32 R6, RZ, RZ, R16 ;  /* 0x000000ffff067224 */ /* 0x000fc800078e0010 */
[----:B------:R-:W-:Y:S02]  /*0260*/  DFMA R14, R10, -R10, R8 ;  /* 0x8000000a0a0e722b */ /* 0x000fe40000000008 */
[----:B---3--:R-:W-:-:S06]  /*0270*/  DMUL R4, R4, R12 ;  /* 0x0000000c04047228 */ /* 0x008fcc0000000000 */
[----:B------:R-:W-:Y:S01]  /*0280*/  DFMA R12, R14, R6, R10 ;  /* 0x000000060e0c722b */ /* 0x000fe2000000000a */
[----:B------:R-:W-:Y:S10]  /*0290*/  @!P0 BRA `(.L_x_20) ;  /* 0x0000000000188947 */ /* 0x000ff40003800000 */
[----:B------:R-:W-:Y:S01]  /*02a0*/  IMAD.MOV.U32 R12, RZ, RZ, R10 ;  /* 0x000000ffff0c7224 */ /* 0x000fe200078e000a */
[----:B------:R-:W-:Y:S01]  /*02b0*/  MOV R10, 0x300 ;  /* 0x00000300000a7802 */ /* 0x000fe20000000f00 */
[----:B------:R-:W-:Y:S01]  /*02c0*/  IMAD.MOV.U32 R13, RZ, RZ, R11 ;  /* 0x000000ffff0d7224 */ /* 0x000fe200078e000b */
[----:B------:R-:W-:Y:S01]  /*02d0*/  MOV R11, R2 ;  /* 0x00000002000b7202 */ /* 0x000fe20000000f00 */
[----:B------:R-:W-:-:S07]  /*02e0*/  IMAD.MOV.U32 R6, RZ, RZ, R16 ;  /* 0x000000ffff067224 */ /* 0x000fce00078e0010 */
[----:B------:R-:W-:Y:S05]  /*02f0*/  CALL.REL.NOINC `($__internal_3_$__cuda_sm20_dsqrt_rn_f64_mediumpath_v1) ;  /* 0x0000000800507944 */ /* 0x000fea0003c00000 */
.L_x_20:
[----:B------:R-:W-:Y:S05]  /*0300*/  BSYNC.RECONVERGENT B0 ;  /* 0x0000000000007941 */ /* 0x000fea0003800200 */
.L_x_19:
        /* <DEDUP_REMOVED lines=15> */
[----:B------:R-:W-:Y:S01]  /*0400*/  IMAD.MOV.U32 R6, RZ, RZ, R12 ;  /* 0x000000ffff067224 */ /* 0x000fe200078e000c */
[----:B------:R-:W-:Y:S01]  /*0410*/  MOV R10, 0x440 ;  /* 0x00000440000a7802 */ /* 0x000fe20000000f00 */
[----:B------:R-:W-:-:S07]  /*0420*/  IMAD.MOV.U32 R7, RZ, RZ, R13 ;  /* 0x000000ffff077224 */ /* 0x000fce00078e000d */
[----:B------:R-:W-:Y:S05]  /*0430*/  CALL.REL.NOINC `($__internal_2_$__cuda_sm20_div_rn_f64_full) ;  /* 0x00000000008c7944 */ /* 0x000fea0003c00000 */
.L_x_22:
[----:B------:R-:W-:Y:S05]  /*0440*/  BSYNC.RECONVERGENT B0 ;  /* 0x0000000000007941 */ /* 0x000fea0003800200 */
.L_x_21:
[----:B------:R-:W0:Y:S01]  /*0450*/  LDC.64 R6, c[0x0][0x398] ;  /* 0x0000e600ff067b82 */ /* 0x000e220000000a00 */
[----:B------:R-:W1:Y:S01]  /*0460*/  LDCU.64 UR6, c[0x0][0x3b8] ;  /* 0x00007700ff0677ac */ /* 0x000e620008000a00 */
[----:B0-----:R-:W-:-:S06]  /*0470*/  IMAD.WIDE R6, R0, 0x8, R6 ;  /* 0x0000000800067825 */ /* 0x001fcc00078e0206 */
[----:B------:R-:W1:Y:S01]  /*0480*/  LDG.E.64 R6, desc[UR4][R6.64] ;  /* 0x0000000406067981 */ /* 0x000e62000c1e1b00 */
[----:B------:R-:W-:Y:S01]  /*0490*/  IMAD.MOV.U32 R12, RZ, RZ, 0x0 ;  /* 0x00000000ff0c7424 */ /* 0x000fe200078e00ff */
[----:B------:R-:W-:Y:S01]  /*04a0*/  BSSY.RECONVERGENT B0, `(.L_x_23) ;  /* 0x0000017000007945 */ /* 0x000fe20003800200 */
[----:B------:R-:W-:Y:S01]  /*04b0*/  IMAD.MOV.U32 R13, RZ, RZ, 0x3fd80000 ;  /* 0x3fd80000ff0d7424 */ /* 0x000fe200078e00ff */
[----:B-1----:R-:W-:-:S06]  /*04c0*/  DFMA R8, R6, R6, UR6 ;  /* 0x0000000606087e2b */ /* 0x002fcc0008000006 */
[----:B------:R-:W0:Y:S04]  /*04d0*/  MUFU.RSQ64H R5, R9 ;  /* 0x0000000900057308 */ /* 0x000e280000001c00 */
[----:B------:R-:W-:-:S05]  /*04e0*/  VIADD R4, R9, 0xfcb00000 ;  /* 0xfcb0000009047836 */ /* 0x000fca0000000000 */
[----:B------:R-:W-:Y:S01]  /*04f0*/  ISETP.GE.U32.AND P0, PT, R4, 0x7ca00000, PT ;  /* 0x7ca000000400780c */ /* 0x000fe20003f06070 */
[----:B0-----:R-:W-:-:S08]  /*0500*/  DMUL R10, R4, R4 ;  /* 0x00000004040a7228 */ /* 0x001fd00000000000 */
[----:B------:R-:W-:-:S08]  /*0510*/  DFMA R10, R8, -R10, 1 ;  /* 0x3ff00000080a742b */ /* 0x000fd0000000080a */
[----:B------:R-:W-:Y:S02]  /*0520*/  DFMA R12, R10, R12, 0.5 ;  /* 0x3fe000000a0c742b */ /* 0x000fe4000000000c */
[----:B------:R-:W-:-:S08]  /*0530*/  DMUL R10, R4, R10 ;  /* 0x0000000a040a7228 */ /* 0x000fd00000000000 */
[----:B------:R-:W-:-:S08]  /*0540*/  DFMA R10, R12, R10, R4 ;  /* 0x0000000a0c0a722b */ /* 0x000fd00000000004 */
[----:B------:R-:W-:Y:S02]  /*0550*/  DMUL R12, R8, R10 ;  /* 0x0000000a080c7228 */ /* 0x000fe40000000000 */
[----:B------:R-:W-:Y:S01]  /*0560*/  VIADD R7, R11, 0xfff00000 ;  /* 0xfff000000b077836 */ /* 0x000fe20000000000 */
[----:B------:R-:W-:-:S05]  /*0570*/  MOV R6, R10 ;  /* 0x0000000a00067202 */ /* 0x000fca0000000f00 */
[----:B------:R-:W-:-:S08]  /*0580*/  DFMA R14, R12, -R12, R8 ;  /* 0x8000000c0c0e722b */ /* 0x000fd00000000008 */
[----:B------:R-:W-:Y:S01]  /*0590*/  DFMA R16, R14, R6, R12 ;  /* 0x000000060e10722b */ /* 0x000fe2000000000c */
[----:B------:R-:W-:Y:S10]  /*05a0*/  @!P0 BRA `(.L_x_24) ;  /* 0x0000000000188947 */ /* 0x000ff40003800000 */
[----:B------:R-:W-:Y:S01]  /*05b0*/  IMAD.MOV.U32 R6, RZ, RZ, R10 ;  /* 0x000000ffff067224 */ /* 0x000fe200078e000a */
[----:B------:R-:W-:Y:S01]  /*05c0*/  MOV R10, 0x5f0 ;  /* 0x000005f0000a7802 */ /* 0x000fe20000000f00 */
[----:B------:R-:W-:-:S07]  /*05d0*/  IMAD.MOV.U32 R11, RZ, RZ, R4 ;  /* 0x000000ffff0b7224 */ /* 0x000fce00078e0004 */
[----:B------:R-:W-:Y:S05]  /*05e0*/  CALL.REL.NOINC `($__internal_3_$__cuda_sm20_dsqrt_rn_f64_mediumpath_v1) ;  /* 0x0000000400947944 */ /* 0x000fea0003c00000 */
[----:B------:R-:W-:Y:S02]  /*05f0*/  IMAD.MOV.U32 R16, RZ, RZ, R12 ;  /* 0x000000ffff107224 */ /* 0x000fe400078e000c */
[----:B------:R-:W-:-:S07]  /*0600*/  IMAD.MOV.U32 R17, RZ, RZ, R13 ;  /* 0x000000ffff117224 */ /* 0x000fce00078e000d */
.L_x_24:
[----:B------:R-:W-:Y:S05]  /*0610*/  BSYNC.RECONVERGENT B0 ;  /* 0x0000000000007941 */ /* 0x000fea0003800200 */
.L_x_23:
[----:B------:R-:W0:Y:S01]  /*0620*/  LDC.64 R4, c[0x0][0x390] ;  /* 0x0000e400ff047b82 */ /* 0x000e220000000a00 */
[----:B------:R-:W-:Y:S01]  /*0630*/  DMUL R16, R16, R2 ;  /* 0x0000000210107228 */ /* 0x000fe20000000000 */
[----:B0-----:R-:W-:-:S06]  /*0640*/  IMAD.WIDE R2, R0, 0x8, R4 ;  /* 0x0000000800027825 */ /* 0x001fcc00078e0204 */
[----:B------:R-:W-:Y:S01]  /*0650*/  STG.E.64 desc[UR4][R2.64], R16 ;  /* 0x0000001002007986 */ /* 0x000fe2000c101b04 */
[----:B------:R-:W-:Y:S05]  /*0660*/  EXIT ;  /* 0x000000000000794d */ /* 0x000fea0003800000 */
        .weak           $__internal_2_$__cuda_sm20_div_rn_f64_full
        .type           $__internal_2_$__cuda_sm20_div_rn_f64_full,@function
        .size           $__internal_2_$__cuda_sm20_div_rn_f64_full,($__internal_3_$__cuda_sm20_dsqrt_rn_f64_mediumpath_v1 - $__internal_2_$__cuda_sm20_div_rn_f64_full)
$__internal_2_$__cuda_sm20_div_rn_f64_full:
        /* <DEDUP_REMOVED lines=33> */
[----:B------:R-:W-:Y:S02]  /*0880*/  VIADD R22, R20, 0xffffffff ;  /* 0xffffffff14167836 */ /* 0x000fe40000000000 */
[----:B------:R-:W-:-:S05]  /*0890*/  VIADD R13, R21, 0xffffffff ;  /* 0xffffffff150d7836 */ /* 0x000fca0000000000 */
[----:B------:R-:W-:Y:S01]  /*08a0*/  DFMA R14, R18, -R2, R8 ;  /* 0x80000002120e722b */ /* 0x000fe20000000008 */
[----:B------:R-:W-:-:S04]  /*08b0*/  ISETP.GT.U32.AND P0, PT, R13, 0x7feffffe, PT ;  /* 0x7feffffe0d00780c */ /* 0x000fc80003f04070 */
[----:B------:R-:W-:-:S03]  /*08c0*/  ISETP.GT.U32.OR P0, PT, R22, 0x7feffffe, P0 ;  /* 0x7feffffe1600780c */ /* 0x000fc60000704470 */
[----:B------:R-:W-:-:S10]  /*08d0*/  DFMA R14, R16, R14, R18 ;  /* 0x0000000e100e722b */ /* 0x000fd40000000012 */
[----:B------:R-:W-:Y:S05]  /*08e0*/  @P0 BRA `(.L_x_26) ;  /* 0x00000000006c0947 */ /* 0x000fea0003800000 */
[----:B------:R-:W-:-:S04]  /*08f0*/  LOP3.LUT R16, R7, 0x7ff00000, RZ, 0xc0, !PT ;  /* 0x7ff0000007107812 */ /* 0x000fc800078ec0ff */
[CC--:B------:R-:W-:Y:S02]  /*0900*/  VIADDMNMX R4, R11.reuse, -R16.reuse, 0xb9600000, !PT ;  /* 0xb96000000b047446 */ /* 0x0c0fe40007800910 */
[----:B------:R-:W-:Y:S02]  /*0910*/  ISETP.GE.U32.AND P0, PT, R11, R16, PT ;  /* 0x000000100b00720c */ /* 0x000fe40003f06070 */
[----:B------:R-:W-:Y:S02]  /*0920*/  VIMNMX R4, PT, PT, R4, 0x46a00000, PT ;  /* 0x46a0000004047848 */ /* 0x000fe40003fe0100 */
[----:B------:R-:W-:-:S04]  /*0930*/  SEL R11, R12, 0x63400000, !P0 ;  /* 0x634000000c0b7807 */ /* 0x000fc80004000000 */
[----:B------:R-:W-:Y:S01]  /*0940*/  IADD3 R11, PT, PT, -R11, R4, RZ ;  /* 0x000000040b0b7210 */ /* 0x000fe20007ffe1ff */
[----:B------:R-:W-:-:S04]  /*0950*/  IMAD.MOV.U32 R4, RZ, RZ, RZ ;  /* 0x000000ffff047224 */ /* 0x000fc800078e00ff */
[----:B------:R-:W-:-:S06]  /*0960*/  VIADD R5, R11, 0x7fe00000 ;  /* 0x7fe000000b057836 */ /* 0x000fcc0000000000 */
[----:B------:R-:W-:-:S10]  /*0970*/  DMUL R12, R14, R4 ;  /* 0x000000040e0c7228 */ /* 0x000fd40000000000 */
[----:B------:R-:W-:-:S13]  /*0980*/  FSETP.GTU.AND P0, PT, |R13|, 1.469367938527859385e-39, PT ;  /* 0x001000000d00780b */ /* 0x000fda0003f0c200 */
[----:B------:R-:W-:Y:S05]  /*0990*/  @P0 BRA `(.L_x_27) ;  /* 0x0000000000940947 */ /* 0x000fea0003800000 */
[----:B------:R-:W-:Y:S01]  /*09a0*/  DFMA R2, R14, -R2, R8 ;  /* 0x800000020e02722b */ /* 0x000fe20000000008 */
[----:B------:R-:W-:-:S09]  /*09b0*/  IMAD.MOV.U32 R4, RZ, RZ, RZ ;  /* 0x000000ffff047224 */ /* 0x000fd200078e00ff */
        /* <DEDUP_REMOVED lines=14> */
.L_x_26:
[----:B------:R-:W-:-:S14]  /*0aa0*/  DSETP.NAN.AND P0, PT, R4, R4, PT ;  /* 0x000000040400722a */ /* 0x000fdc0003f08000 */
[----:B------:R-:W-:Y:S05]  /*0ab0*/  @P0 BRA `(.L_x_28) ;  /* 0x0000000000440947 */ /* 0x000fea0003800000 */
[----:B------:R-:W-:-:S14]  /*0ac0*/  DSETP.NAN.AND P0, PT, R6, R6, PT ;  /* 0x000000060600722a */ /* 0x000fdc0003f08000 */
[----:B------:R-:W-:Y:S05]  /*0ad0*/  @P0 BRA `(.L_x_29) ;  /* 0x0000000000300947 */ /* 0x000fea0003800000 */
[----:B------:R-:W-:Y:S01]  /*0ae0*/  ISETP.NE.AND P0, PT, R21, R20, PT ;  /* 0x000000141500720c */ /* 0x000fe20003f05270 */
[----:B------:R-:W-:Y:S01]  /*0af0*/  IMAD.MOV.U32 R12, RZ, RZ, 0x0 ;  /* 0x00000000ff0c7424 */ /* 0x000fe200078e00ff */
[----:B------:R-:W-:-:S11]  /*0b00*/  MOV R13, 0xfff80000 ;  /* 0xfff80000000d7802 */ /* 0x000fd60000000f00 */
[----:B------:R-:W-:Y:S05]  /*0b10*/  @!P0 BRA `(.L_x_27) ;  /* 0x0000000000348947 */ /* 0x000fea0003800000 */
[----:B------:R-:W-:Y:S02]  /*0b20*/  ISETP.NE.AND P0, PT, R21, 0x7ff00000, PT ;  /* 0x7ff000001500780c */ /* 0x000fe40003f05270 */
[----:B------:R-:W-:Y:S02]  /*0b30*/  LOP3.LUT R13, R5, 0x80000000, R7, 0x48, !PT ;  /* 0x80000000050d7812 */ /* 0x000fe400078e4807 */
[----:B------:R-:W-:-:S13]  /*0b40*/  ISETP.EQ.OR P0, PT, R20, RZ, !P0 ;  /* 0x000000ff1400720c */ /* 0x000fda0004702670 */
[----:B------:R-:W-:Y:S01]  /*0b50*/  @P0 LOP3.LUT R2, R13, 0x7ff00000, RZ, 0xfc, !PT ;  /* 0x7ff000000d020812 */ /* 0x000fe200078efcff */
[----:B------:R-:W-:Y:S02]  /*0b60*/  @!P0 IMAD.MOV.U32 R12, RZ, RZ, RZ ;  /* 0x000000ffff0c8224 */ /* 0x000fe400078e00ff */
[----:B------:R-:W-:Y:S02]  /*0b70*/  @P0 IMAD.MOV.U32 R12, RZ, RZ, RZ ;  /* 0x000000ffff0c0224 */ /* 0x000fe400078e00ff */
[----:B------:R-:W-:Y:S01]  /*0b80*/  @P0 IMAD.MOV.U32 R13, RZ, RZ, R2 ;  /* 0x000000ffff0d0224 */ /* 0x000fe200078e0002 */
[----:B------:R-:W-:Y:S06]  /*0b90*/  BRA `(.L_x_27) ;  /* 0x0000000000147947 */ /* 0x000fec0003800000 */
.L_x_29:
[----:B------:R-:W-:Y:S01]  /*0ba0*/  LOP3.LUT R13, R7, 0x80000, RZ, 0xfc, !PT ;  /* 0x00080000070d7812 */ /* 0x000fe200078efcff */
[----:B------:R-:W-:Y:S01]  /*0bb0*/  IMAD.MOV.U32 R12, RZ, RZ, R6 ;  /* 0x000000ffff0c7224 */ /* 0x000fe200078e0006 */
[----:B------:R-:W-:Y:S06]  /*0bc0*/  BRA `(.L_x_27) ;  /* 0x0000000000087947 */ /* 0x000fec0003800000 */
.L_x_28:
[----:B------:R-:W-:Y:S01]  /*0bd0*/  LOP3.LUT R13, R5, 0x80000, RZ, 0xfc, !PT ;  /* 0x00080000050d7812 */ /* 0x000fe200078efcff */
[----:B------:R-:W-:-:S07]  /*0be0*/  IMAD.MOV.U32 R12, RZ, RZ, R4 ;  /* 0x000000ffff0c7224 */ /* 0x000fce00078e0004 */
.L_x_27:
[----:B------:R-:W-:Y:S05]  /*0bf0*/  BSYNC.RECONVERGENT B1 ;  /* 0x0000000000017941 */ /* 0x000fea0003800200 */
.L_x_25:
[----:B------:R-:W-:Y:S01]  /*0c00*/  IMAD.MOV.U32 R11, RZ, RZ, 0x0 ;  /* 0x00000000ff0b7424 */ /* 0x000fe200078e00ff */
[----:B------:R-:W-:Y:S01]  /*0c10*/  MOV R3, R13 ;  /* 0x0000000d00037202 */ /* 0x000fe20000000f00 */
[----:B------:R-:W-:Y:S02]  /*0c20*/  IMAD.MOV.U32 R2, RZ, RZ, R12 ;  /* 0x000000ffff027224 */ /* 0x000fe400078e000c */
[----:B------:R-:W-:Y:S05]  /*0c30*/  RET.REL.NODEC R10 `(_Z11fcal_kerneliiPdS_S_S_ddd) ;  /* 0xfffffff00af07950 */ /* 0x000fea0003c3ffff */
        .weak           $__internal_3_$__cuda_sm20_dsqrt_rn_f64_mediumpath_v1
        .type           $__internal_3_$__cuda_sm20_dsqrt_rn_f64_mediumpath_v1,@function
        .size           $__internal_3_$__cuda_sm20_dsqrt_rn_f64_mediumpath_v1,(.L_x_56 - $__internal_3_$__cuda_sm20_dsqrt_rn_f64_mediumpath_v1)
$__internal_3_$__cuda_sm20_dsqrt_rn_f64_mediumpath_v1:
[----:B------:R-:W-:Y:S01]  /*0c40*/  ISETP.GE.U32.AND P0, PT, R11, -0x3400000, PT ;  /* 0xfcc000000b00780c */ /* 0x000fe20003f06070 */
[----:B------:R-:W-:-:S12]  /*0c50*/  BSSY.RECONVERGENT B1, `(.L_x_30) ;  /* 0x0000023000017945 */ /* 0x000fd80003800200 */
[----:B------:R-:W-:Y:S05]  /*0c60*/  @!P0 BRA `(.L_x_31) ;  /* 0x0000000000208947 */ /* 0x000fea0003800000 */
[----:B------:R-:W-:-:S10]  /*0c70*/  DFMA.RM R6, R14, R6, R12 ;  /* 0x000000060e06722b */ /* 0x000fd4000000400c */
[----:B------:R-:W-:-:S05]  /*0c80*/  IADD3 R12, P0, PT, R6, 0x1, RZ ;  /* 0x00000001060c7810 */ /* 0x000fca0007f1e0ff */
[----:B------:R-:W-:-:S06]  /*0c90*/  IMAD.X R13, RZ, RZ, R7, P0 ;  /* 0x000000ffff0d7224 */ /* 0x000fcc00000e0607 */
[----:B------:R-:W-:-:S08]  /*0ca0*/  DFMA.RP R8, -R6, R12, R8 ;  /* 0x0000000c0608722b */ /* 0x000fd00000008108 */
[----:B------:R-:W-:-:S06]  /*0cb0*/  DSETP.GT.AND P0, PT, R8, RZ, PT ;  /* 0x000000ff0800722a */ /* 0x000fcc0003f04000 */
[----:B------:R-:W-:Y:S02]  /*0cc0*/  FSEL R6, R12, R6, P0 ;  /* 0x000000060c067208 */ /* 0x000fe40000000000 */
[----:B------:R-:W-:Y:S01]  /*0cd0*/  FSEL R7, R13, R7, P0 ;  /* 0x000000070d077208 */ /* 0x000fe20000000000 */
[----:B------:R-:W-:Y:S06]  /*0ce0*/  BRA `(.L_x_32) ;  /* 0x0000000000647947 */ /* 0x000fec0003800000 */
.L_x_31:
        /* <DEDUP_REMOVED lines=24> */
.L_x_33:
[----:B------:R-:W-:-:S11]  /*0e70*/  DADD R6, R8, R8 ;  /* 0x0000000008067229 */ /* 0x000fd60000000008 */
.L_x_32:
[----:B------:R-:W-:Y:S05]  /*0e80*/  BSYNC.RECONVERGENT B1 ;  /* 0x0000000000017941 */ /* 0x000fea0003800200 */
.L_x_30:
[----:B------:R-:W-:Y:S02]  /*0e90*/  IMAD.MOV.U32 R11, RZ, RZ, 0x0 ;  /* 0x00000000ff0b7424 */ /* 0x000fe400078e00ff */
[----:B------:R-:W-:Y:S02]  /*0ea0*/  IMAD.MOV.U32 R12, RZ, RZ, R6 ;  /* 0x000000ffff0c7224 */ /* 0x000fe400078e0006 */
[----:B------:R-:W-:Y:S01]  /*0eb0*/  IMAD.MOV.U32 R13, RZ, RZ, R7 ;  /* 0x000000ffff0d7224 */ /* 0x000fe200078e0007 */
[----:B------:R-:W-:Y:S06]  /*0ec0*/  RET.REL.NODEC R10 `(_Z11fcal_kerneliiPdS_S_S_ddd) ;  /* 0xfffffff00a4c7950 */ /* 0x000fec0003c3ffff */
.L_x_34:
        /* <DEDUP_REMOVED lines=11> */
.L_x_56:


//--------------------- .text._Z16normMinus_kerneliiPdS_S_ --------------------------
	.section	.text._Z16normMinus_kerneliiPdS_S_,"ax",@progbits
	.align	128
        .global         _Z16normMinus_kerneliiPdS_S_
        .type           _Z16normMinus_kerneliiPdS_S_,@function
        .size           _Z16normMinus_kerneliiPdS_S_,(.L_x_62 - _Z16normMinus_kerneliiPdS_S_)
        .other          _Z16normMinus_kerneliiPdS_S_,@"STO_CUDA_ENTRY STV_DEFAULT"
_Z16normMinus_kerneliiPdS_S_:
.text._Z16normMinus_kerneliiPdS_S_:
        /* <DEDUP_REMOVED lines=15> */
[----:B------:R-:W-:-:S06]  /*00f0*/  IMAD R13, R0, UR7, R7 ;  /* 0x00000007000d7c24 */ /* 0x000fcc000f8e0207 */
[----:B------:R-:W2:Y:S08]  /*0100*/  LDC.64 R4, c[0x0][0x390] ;  /* 0x0000e400ff047b82 */ /* 0x000eb00000000a00 */
[----:B------:R-:W3:Y:S01]  /*0110*/  LDC.64 R8, c[0x0][0x398] ;  /* 0x0000e600ff087b82 */ /* 0x000ee20000000a00 */
[----:B0-----:R-:W-:-:S06]  /*0120*/  IMAD.WIDE R2, R13, 0x8, R2 ;  /* 0x000000080d027825 */ /* 0x001fcc00078e0202 */
[----:B-1----:R-:W4:Y:S01]  /*0130*/  LDG.E.64 R2, desc[UR4][R2.64] ;  /* 0x0000000402027981 */ /* 0x002f22000c1e1b00 */
[----:B--2---:R-:W-:-:S06]  /*0140*/  IMAD.WIDE R4, R13, 0x8, R4 ;  /* 0x000000080d047825 */ /* 0x004fcc00078e0204 */
[----:B------:R-:W4:Y:S02]  /*0150*/  LDG.E.64 R4, desc[UR4][R4.64] ;  /* 0x0000000404047981 */ /* 0x000f24000c1e1b00 */
[----:B----4-:R-:W-:-:S08]  /*0160*/  DADD R6, R2, -R4 ;  /* 0x0000000002067229 */ /* 0x010fd00000000804 */
[----:B------:R-:W-:Y:S01]  /*0170*/  DADD R10, -RZ, |R6| ;  /* 0x00000000ff0a7229 */ /* 0x000fe20000000506 */
[----:B---3--:R-:W-:-:S06]  /*0180*/  IMAD.WIDE R6, R13, 0x8, R8 ;  /* 0x000000080d067825 */ /* 0x008fcc00078e0208 */
[----:B------:R-:W-:Y:S01]  /*0190*/  STG.E.64 desc[UR4][R6.64], R10 ;  /* 0x0000000a06007986 */ /* 0x000fe2000c101b04 */
[----:B------:R-:W-:Y:S05]  /*01a0*/  EXIT ;  /* 0x000000000000794d */ /* 0x000fea0003800000 */
.L_x_35:
        /* <DEDUP_REMOVED lines=13> */
.L_x_62:


//--------------------- .text._Z16normNabla_kerneliiPddS_ --------------------------
	.section	.text._Z16normNabla_kerneliiPddS_,"ax",@progbits
	.align	128
        .global         _Z16normNabla_kerneliiPddS_
        .type           _Z16normNabla_kerneliiPddS_,@function
        .size           _Z16normNabla_kerneliiPddS_,(.L_x_58 - _Z16normNabla_kerneliiPddS_)
        .other          _Z16normNabla_kerneliiPddS_,@"STO_CUDA_ENTRY STV_DEFAULT"
_Z16normNabla_kerneliiPddS_:
.text._Z16normNabla_kerneliiPddS_:
        /* <DEDUP_REMOVED lines=19> */
[CC--:B------:R-:W-:Y:S02]  /*0130*/  IMAD R3, R0.reuse, R7.reuse, R7 ;  /* 0x0000000700037224 */ /* 0x0c0fe400078e0207 */
[----:B------:R-:W-:Y:S01]  /*0140*/  VIADD R0, R0, 0xffffffff ;  /* 0xffffffff00007836 */ /* 0x000fe20000000000 */
[----:B------:R-:W2:Y:S01]  /*0150*/  LDCU UR6, c[0x0][0x394] ;  /* 0x00007280ff0677ac */ /* 0x000ea20008000800 */
[----:B------:R-:W-:Y:S02]  /*0160*/  IMAD.IADD R3, R2, 0x1, R3 ;  /* 0x0000000102037824 */ /* 0x000fe400078e0203 */
[----:B------:R-:W-:Y:S01]  /*0170*/  IMAD R0, R0, R7, R2 ;  /* 0x0000000700007224 */ /* 0x000fe200078e0202 */
[----:B------:R-:W3:Y:S01]  /*0180*/  LDC.64 R12, c[0x0][0x390] ;  /* 0x0000e400ff0c7b82 */ /* 0x000ee20000000a00 */
[----:B0-----:R-:W-:-:S04]  /*0190*/  IMAD.WIDE R2, R3, 0x8, R4 ;  /* 0x0000000803027825 */ /* 0x001fc800078e0204 */
[----:B------:R-:W-:Y:S02]  /*01a0*/  IMAD.WIDE R4, R0, 0x8, R4 ;  /* 0x0000000800047825 */ /* 0x000fe400078e0204 */
[----:B-1----:R-:W4:Y:S04]  /*01b0*/  LDG.E.64 R2, desc[UR4][R2.64] ;  /* 0x0000000402027981 */ /* 0x002f28000c1e1b00 */
[----:B------:R-:W4:Y:S01]  /*01c0*/  LDG.E.64 R6, desc[UR4][R4.64] ;  /* 0x0000000404067981 */ /* 0x000f22000c1e1b00 */
[----:B--2---:R-:W3:Y:S01]  /*01d0*/  MUFU.RCP64H R9, UR6 ;  /* 0x0000000600097d08 */ /* 0x004ee20008001800 */
[----:B------:R-:W-:Y:S01]  /*01e0*/  IMAD.MOV.U32 R8, RZ, RZ, 0x1 ;  /* 0x00000001ff087424 */ /* 0x000fe200078e00ff */
[----:B------:R-:W-:Y:S05]  /*01f0*/  BSSY.RECONVERGENT B0, `(.L_x_36) ;  /* 0x0000017000007945 */ /* 0x000fea0003800200 */
[----:B---3--:R-:W-:-:S08]  /*0200*/  DFMA R10, R8, -R12, 1 ;  /* 0x3ff00000080a742b */ /* 0x008fd0000000080c */
[----:B------:R-:W-:-:S08]  /*0210*/  DFMA R10, R10, R10, R10 ;  /* 0x0000000a0a0a722b */ /* 0x000fd0000000000a */
[----:B------:R-:W-:-:S08]  /*0220*/  DFMA R10, R8, R10, R8 ;  /* 0x0000000a080a722b */ /* 0x000fd00000000008 */
[----:B------:R-:W-:-:S08]  /*0230*/  DFMA R8, R10, -R12, 1 ;  /* 0x3ff000000a08742b */ /* 0x000fd0000000080c */
[----:B------:R-:W-:Y:S02]  /*0240*/  DFMA R8, R10, R8, R10 ;  /* 0x000000080a08722b */ /* 0x000fe4000000000a */
[----:B----4-:R-:W-:-:S08]  /*0250*/  DADD R6, R2, -R6 ;  /* 0x0000000002067229 */ /* 0x010fd00000000806 */
[----:B------:R-:W-:-:S08]  /*0260*/  DMUL R6, R6, 0.5 ;  /* 0x3fe0000006067828 */ /* 0x000fd00000000000 */
[----:B------:R-:W-:Y:S02]  /*0270*/  DMUL R2, R6, R8 ;  /* 0x0000000806027228 */ /* 0x000fe40000000000 */
[----:B------:R-:W-:-:S06]  /*0280*/  FSETP.GEU.AND P1, PT, |R7|, 6.5827683646048100446e-37, PT ;  /* 0x036000000700780b */ /* 0x000fcc0003f2e200 */
[----:B------:R-:W-:-:S08]  /*0290*/  DFMA R10, R2, -R12, R6 ;  /* 0x8000000c020a722b */ /* 0x000fd00000000006 */
[----:B------:R-:W-:Y:S01]  /*02a0*/  DFMA R2, R8, R10, R2 ;  /* 0x0000000a0802722b */ /* 0x000fe20000000002 */
[----:B------:R-:W0:Y:S09]  /*02b0*/  LDC R9, c[0x0][0x394] ;  /* 0x0000e500ff097b82 */ /* 0x000e320000000800 */
[----:B------:R-:W-:Y:S01]  /*02c0*/  FFMA R8, RZ, UR6, R3 ;  /* 0x00000006ff087c23 */ /* 0x000fe20008000003 */
[----:B------:R-:W1:Y:S04]  /*02d0*/  LDCU UR6, c[0x0][0x390] ;  /* 0x00007200ff0677ac */ /* 0x000e680008000800 */
[----:B------:R-:W-:-:S13]  /*02e0*/  FSETP.GT.AND P0, PT, |R8|, 1.469367938527859385e-39, PT ;  /* 0x001000000800780b */ /* 0x000fda0003f04200 */
[----:B------:R-:W-:Y:S05]  /*02f0*/  @P0 BRA P1, `(.L_x_37) ;  /* 0x0000000000180947 */ /* 0x000fea0000800000 */
[----:B------:R-:W-:Y:S01]  /*0300*/  IMAD.MOV.U32 R10, RZ, RZ, R6 ;  /* 0x000000ffff0a7224 */ /* 0x000fe200078e0006 */
[----:B------:R-:W-:Y:S01]  /*0310*/  MOV R14, 0x340 ;  /* 0x00000340000e7802 */ /* 0x000fe20000000f00 */
[----:B------:R-:W-:-:S07]  /*0320*/  IMAD.MOV.U32 R11, RZ, RZ, R7 ;  /* 0x000000ffff0b7224 */ /* 0x000fce00078e0007 */
[----:B01----:R-:W-:Y:S05]  /*0330*/  CALL.REL.NOINC `($__internal_4_$__cuda_sm20_div_rn_f64_full) ;  /* 0x0000000000f07944 */ /* 0x003fea0003c00000 */
[----:B------:R-:W-:Y:S02]  /*0340*/  IMAD.MOV.U32 R2, RZ, RZ, R18 ;  /* 0x000000ffff027224 */ /* 0x000fe400078e0012 */
[----:B------:R-:W-:-:S07]  /*0350*/  IMAD.MOV.U32 R3, RZ, RZ, R19 ;  /* 0x000000ffff037224 */ /* 0x000fce00078e0013 */
.L_x_37:
[----:B-1----:R-:W-:Y:S05]  /*0360*/  BSYNC.RECONVERGENT B0 ;  /* 0x0000000000007941 */ /* 0x002fea0003800200 */
.L_x_36:
[----:B------:R-:W1:Y:S01]  /*0370*/  LDC R7, c[0x0][0x384] ;  /* 0x0000e100ff077b82 */ /* 0x000e620000000800 */
[----:B------:R-:W2:Y:S01]  /*0380*/  LDCU UR7, c[0x0][0x394] ;  /* 0x00007280ff0777ac */ /* 0x000ea20008000800 */
[----:B-1----:R-:W-:-:S06]  /*0390*/  IMAD.WIDE R12, R7, 0x8, R4 ;  /* 0x00000008070c7825 */ /* 0x002fcc00078e0204 */
[----:B------:R-:W1:Y:S01]  /*03a0*/  LDC.64 R4, c[0x0][0x390] ;  /* 0x0000e400ff047b82 */ /* 0x000e620000000a00 */
[----:B------:R-:W3:Y:S04]  /*03b0*/  LDG.E.64 R10, desc[UR4][R12.64+0x8] ;  /* 0x000008040c0a7981 */ /* 0x000ee8000c1e1b00 */
[----:B------:R-:W3:Y:S01]  /*03c0*/  LDG.E.64 R14, desc[UR4][R12.64+-0x8] ;  /* 0xfffff8040c0e7981 */ /* 0x000ee2000c1e1b00 */
[----:B--2---:R-:W1:Y:S01]  /*03d0*/  MUFU.RCP64H R17, UR7 ;  /* 0x0000000700117d08 */ /* 0x004e620008001800 */
[----:B------:R-:W-:Y:S01]  /*03e0*/  HFMA2 R16, -RZ, RZ, 0, 5.9604644775390625e-08 ;  /* 0x00000001ff107431 */ /* 0x000fe200000001ff */
[----:B------:R-:W-:Y:S01]  /*03f0*/  BSSY.RECONVERGENT B0, `(.L_x_38) ;  /* 0x0000014000007945 */ /* 0x000fe20003800200 */
[----:B------:R-:W-:-:S04]  /*0400*/  IMAD.IADD R0, R0, 0x1, R7 ;  /* 0x0000000100007824 */ /* 0x000fc800078e0207 */
[----:B-1----:R-:W-:-:S08]  /*0410*/  DFMA R18, R16, -R4, 1 ;  /* 0x3ff000001012742b */ /* 0x002fd00000000804 */
[----:B------:R-:W-:-:S08]  /*0420*/  DFMA R18, R18, R18, R18 ;  /* 0x000000121212722b */ /* 0x000fd00000000012 */
[----:B------:R-:W-:Y:S02]  /*0430*/  DFMA R18, R16, R18, R16 ;  /* 0x000000121012722b */ /* 0x000fe40000000010 */
[----:B---3--:R-:W-:-:S06]  /*0440*/  DADD R10, R10, -R14 ;  /* 0x000000000a0a7229 */ /* 0x008fcc000000080e */
[----:B------:R-:W-:Y:S02]  /*0450*/  DFMA R14, R18, -R4, 1 ;  /* 0x3ff00000120e742b */ /* 0x000fe40000000804 */
[----:B------:R-:W-:-:S06]  /*0460*/  DMUL R10, R10, 0.5 ;  /* 0x3fe000000a0a7828 */ /* 0x000fcc0000000000 */
[----:B------:R-:W-:-:S08]  /*0470*/  DFMA R14, R18, R14, R18 ;  /* 0x0000000e120e722b */ /* 0x000fd00000000012 */
[----:B------:R-:W-:Y:S01]  /*0480*/  DMUL R12, R14, R10 ;  /* 0x0000000a0e0c7228 */ /* 0x000fe20000000000 */
[----:B------:R-:W-:-:S07]  /*0490*/  FSETP.GEU.AND P1, PT, |R11|, 6.5827683646048100446e-37, PT ;  /* 0x036000000b00780b */ /* 0x000fce0003f2e200 */
[----:B------:R-:W-:-:S08]  /*04a0*/  DFMA R4, R12, -R4, R10 ;  /* 0x800000040c04722b */ /* 0x000fd0000000000a */
[----:B------:R-:W-:-:S10]  /*04b0*/  DFMA R4, R14, R4, R12 ;  /* 0x000000040e04722b */ /* 0x000fd4000000000c */
[----:B------:R-:W-:-:S05]  /*04c0*/  FFMA R6, RZ, UR7, R5 ;  /* 0x00000007ff067c23 */ /* 0x000fca0008000005 */
[----:B------:R-:W-:-:S13]  /*04d0*/  FSETP.GT.AND P0, PT, |R6|, 1.469367938527859385e-39, PT ;  /* 0x001000000600780b */ /* 0x000fda0003f04200 */
[----:B------:R-:W-:Y:S05]  /*04e0*/  @P0 BRA P1, `(.L_x_39) ;  /* 0x0000000000100947 */ /* 0x000fea0000800000 */
[----:B------:R-:W-:-:S07]  /*04f0*/  MOV R14, 0x510 ;  /* 0x00000510000e7802 */ /* 0x000fce0000000f00 */
[----:B0-----:R-:W-:Y:S05]  /*0500*/  CALL.REL.NOINC `($__internal_4_$__cuda_sm20_div_rn_f64_full) ;  /* 0x00000000007c7944 */ /* 0x001fea0003c00000 */
[----:B------:R-:W-:Y:S02]  /*0510*/  IMAD.MOV.U32 R4, RZ, RZ, R18 ;  /* 0x000000ffff047224 */ /* 0x000fe400078e0012 */
[----:B------:R-:W-:-:S07]  /*0520*/  IMAD.MOV.U32 R5, RZ, RZ, R19 ;  /* 0x000000ffff057224 */ /* 0x000fce00078e0013 */
.L_x_39:
[----:B------:R-:W-:Y:S05]  /*0530*/  BSYNC.RECONVERGENT B0 ;  /* 0x0000000000007941 */ /* 0x000fea0003800200 */
.L_x_38:
[----:B------:R-:W-:Y:S01]  /*0540*/  DMUL R4, R4, R4 ;  /* 0x0000000404047228 */ /* 0x000fe20000000000 */
[----:B------:R-:W-:Y:S01]  /*0550*/  IMAD.MOV.U32 R8, RZ, RZ, 0x0 ;  /* 0x00000000ff087424 */ /* 0x000fe200078e00ff */
[----:B------:R-:W-:Y:S01]  /*0560*/  BSSY.RECONVERGENT B0, `(.L_x_40) ;  /* 0x0000015000007945 */ /* 0x000fe20003800200 */
[----:B0-----:R-:W-:-:S05]  /*0570*/  IMAD.MOV.U32 R9, RZ, RZ, 0x3fd80000 ;  /* 0x3fd80000ff097424 */ /* 0x001fca00078e00ff */
[----:B------:R-:W-:-:S06]  /*0580*/  DFMA R4, R2, R2, R4 ;  /* 0x000000020204722b */ /* 0x000fcc0000000004 */
        /* <DEDUP_REMOVED lines=14> */
[----:B------:R-:W-:-:S07]  /*0670*/  MOV R2, 0x690 ;  /* 0x0000069000027802 */ /* 0x000fce0000000f00 */
[----:B------:R-:W-:Y:S05]  /*0680*/  CALL.REL.NOINC `($__internal_5_$__cuda_sm20_dsqrt_rn_f64_mediumpath_v1) ;  /* 0x0000000400887944 */ /* 0x000fea0003c00000 */
[----:B------:R-:W-:Y:S01]  /*0690*/  MOV R2, R4 ;  /* 0x0000000400027202 */ /* 0x000fe20000000f00 */
[----:B------:R-:W-:-:S07]  /*06a0*/  IMAD.MOV.U32 R3, RZ, RZ, R5 ;  /* 0x000000ffff037224 */ /* 0x000fce00078e0005 */
.L_x_41:
[----:B------:R-:W-:Y:S05]  /*06b0*/  BSYNC.RECONVERGENT B0 ;  /* 0x0000000000007941 */ /* 0x000fea0003800200 */
.L_x_40:
[----:B------:R-:W0:Y:S02]  /*06c0*/  LDC.64 R4, c[0x0][0x398] ;  /* 0x0000e600ff047b82 */ /* 0x000e240000000a00 */
[----:B0-----:R-:W-:-:S05]  /*06d0*/  IMAD.WIDE R4, R0, 0x8, R4 ;  /* 0x0000000800047825 */ /* 0x001fca00078e0204 */
[----:B------:R-:W-:Y:S01]  /*06e0*/  STG.E.64 desc[UR4][R4.64], R2 ;  /* 0x0000000204007986 */ /* 0x000fe2000c101b04 */
[----:B------:R-:W-:Y:S05]  /*06f0*/  EXIT ;  /* 0x000000000000794d */ /* 0x000fea0003800000 */
        .weak           $__internal_4_$__cuda_sm20_div_rn_f64_full
        .type           $__internal_4_$__cuda_sm20_div_rn_f64_full,@function
        .size           $__internal_4_$__cuda_sm20_div_rn_f64_full,($__internal_5_$__cuda_sm20_dsqrt_rn_f64_mediumpath_v1 - $__internal_4_$__cuda_sm20_div_rn_f64_full)
$__internal_4_$__cuda_sm20_div_rn_f64_full:
[C---:B------:R-:W-:Y:S01]  /*0700*/  FSETP.GEU.AND P0, PT, |R9|.reuse, 1.469367938527859385e-39, PT ;  /* 0x001000000900780b */ /* 0x040fe20003f0e200 */
[----:B------:R-:W-:Y:S01]  /*0710*/  IMAD.U32 R8, RZ, RZ, UR6 ;  /* 0x00000006ff087e24 */ /* 0x000fe2000f8e00ff */
[----:B------:R-:W-:Y:S01]  /*0720*/  LOP3.LUT R7, R9, 0x800fffff, RZ, 0xc0, !PT ;  /* 0x800fffff09077812 */ /* 0x000fe200078ec0ff */
[----:B------:R-:W-:Y:S01]  /*0730*/  IMAD.U32 R6, RZ, RZ, UR6 ;  /* 0x00000006ff067e24 */ /* 0x000fe2000f8e00ff */
[----:B------:R-:W-:Y:S01]  /*0740*/  FSETP.GEU.AND P2, PT, |R11|, 1.469367938527859385e-39, PT ;  /* 0x001000000b00780b */ /* 0x000fe20003f4e200 */
[----:B------:R-:W-:Y:S01]  /*0750*/  IMAD.MOV.U32 R18, RZ, RZ, 0x1 ;  /* 0x00000001ff127424 */ /* 0x000fe200078e00ff */
[----:B------:R-:W-:Y:S01]  /*0760*/  LOP3.LUT R7, R7, 0x3ff00000, RZ, 0xfc, !PT ;  /* 0x3ff0000007077812 */ /* 0x000fe200078efcff */
[----:B------:R-:W-:Y:S01]  /*0770*/  BSSY.RECONVERGENT B1, `(.L_x_42) ;  /* 0x0000051000017945 */ /* 0x000fe20003800200 */
[----:B------:R-:W-:Y:S02]  /*0780*/  LOP3.LUT R15, R11, 0x7ff00000, RZ, 0xc0, !PT ;  /* 0x7ff000000b0f7812 */ /* 0x000fe400078ec0ff */
[----:B------:R-:W-:-:S03]  /*0790*/  LOP3.LUT R24, R9, 0x7ff00000, RZ, 0xc0, !PT ;  /* 0x7ff0000009187812 */ /* 0x000fc600078ec0ff */
[----:B------:R-:W-:Y:S01]  /*07a0*/  @!P0 DMUL R6, R8, 8.98846567431157953865e+307 ;  /* 0x7fe0000008068828 */ /* 0x000fe20000000000 */
[----:B------:R-:W-:-:S03]  /*07b0*/  ISETP.GE.U32.AND P1, PT, R15, R24, PT ;  /* 0x000000180f00720c */ /* 0x000fc60003f26070 */
[----:B------:R-:W-:Y:S01]  /*07c0*/  @!P2 LOP3.LUT R16, R9, 0x7ff00000, RZ, 0xc0, !PT ;  /* 0x7ff000000910a812 */ /* 0x000fe200078ec0ff */
[----:B------:R-:W-:Y:S01]  /*07d0*/  @!P2 IMAD.MOV.U32 R22, RZ, RZ, RZ ;  /* 0x000000ffff16a224 */ /* 0x000fe200078e00ff */
[----:B------:R-:W0:Y:S02]  /*07e0*/  MUFU.RCP64H R19, R7 ;  /* 0x0000000700137308 */ /* 0x000e240000001800 */
[----:B------:R-:W-:Y:S01]  /*07f0*/  @!P2 ISETP.GE.U32.AND P3, PT, R15, R16, PT ;  /* 0x000000100f00a20c */ /* 0x000fe20003f66070 */
[----:B------:R-:W-:Y:S01]  /*0800*/  IMAD.MOV.U32 R16, RZ, RZ, 0x1ca00000 ;  /* 0x1ca00000ff107424 */ /* 0x000fe200078e00ff */
[----:B------:R-:W-:-:S04]  /*0810*/  @!P0 LOP3.LUT R24, R7, 0x7ff00000, RZ, 0xc0, !PT ;  /* 0x7ff0000007188812 */ /* 0x000fc800078ec0ff */
[----:B------:R-:W-:Y:S01]  /*0820*/  @!P2 SEL R17, R16, 0x63400000, !P3 ;  /* 0x634000001011a807 */ /* 0x000fe20005800000 */
[----:B------:R-:W-:-:S03]  /*0830*/  VIADD R26, R24, 0xffffffff ;  /* 0xffffffff181a7836 */ /* 0x000fc60000000000 */
[----:B------:R-:W-:-:S04]  /*0840*/  @!P2 LOP3.LUT R17, R17, 0x80000000, R11, 0xf8, !PT ;  /* 0x800000001111a812 */ /* 0x000fc800078ef80b */
[----:B------:R-:W-:Y:S01]  /*0850*/  @!P2 LOP3.LUT R23, R17, 0x100000, RZ, 0xfc, !PT ;  /* 0x001000001117a812 */ /* 0x000fe200078efcff */
[----:B0-----:R-:W-:Y:S01]  /*0860*/  DFMA R12, R18, -R6, 1 ;  /* 0x3ff00000120c742b */ /* 0x001fe20000000806 */
[----:B------:R-:W-:-:S07]  /*0870*/  MOV R17, R15 ;  /* 0x0000000f00117202 */ /* 0x000fce0000000f00 */
[----:B------:R-:W-:-:S08]  /*0880*/  DFMA R12, R12, R12, R12 ;  /* 0x0000000c0c0c722b */ /* 0x000fd0000000000c */
[----:B------:R-:W-:Y:S01]  /*0890*/  DFMA R18, R18, R12, R18 ;  /* 0x0000000c1212722b */ /* 0x000fe20000000012 */
[----:B------:R-:W-:Y:S01]  /*08a0*/  SEL R13, R16, 0x63400000, !P1 ;  /* 0x63400000100d7807 */ /* 0x000fe20004800000 */
[----:B------:R-:W-:-:S03]  /*08b0*/  IMAD.MOV.U32 R12, RZ, RZ, R10 ;  /* 0x000000ffff0c7224 */ /* 0x000fc600078e000a */
[----:B------:R-:W-:-:S03]  /*08c0*/  LOP3.LUT R13, R13, 0x800fffff, R11, 0xf8, !PT ;  /* 0x800fffff0d0d7812 */ /* 0x000fc600078ef80b */
[----:B------:R-:W-:-:S03]  /*08d0*/  DFMA R20, R18, -R6, 1 ;  /* 0x3ff000001214742b */ /* 0x000fc60000000806 */
[----:B------:R-:W-:-:S05]  /*08e0*/  @!P2 DFMA R12, R12, 2, -R22 ;  /* 0x400000000c0ca82b */ /* 0x000fca0000000816 */
[----:B------:R-:W-:-:S05]  /*08f0*/  DFMA R20, R18, R20, R18 ;  /* 0x000000141214722b */ /* 0x000fca0000000012 */
[----:B------:R-:W-:-:S03]  /*0900*/  @!P2 LOP3.LUT R17, R13, 0x7ff00000, RZ, 0xc0, !PT ;  /* 0x7ff000000d11a812 */ /* 0x000fc600078ec0ff */
[----:B------:R-:W-:Y:S02]  /*0910*/  DMUL R18, R20, R12 ;  /* 0x0000000c14127228 */ /* 0x000fe40000000000 */
[----:B------:R-:W-:-:S05]  /*0920*/  VIADD R25, R17, 0xffffffff ;  /* 0xffffffff11197836 */ /* 0x000fca0000000000 */
[----:B------:R-:W-:Y:S01]  /*0930*/  ISETP.GT.U32.AND P0, PT, R25, 0x7feffffe, PT ;  /* 0x7feffffe1900780c */ /* 0x000fe20003f04070 */
[----:B------:R-:W-:-:S03]  /*0940*/  DFMA R22, R18, -R6, R12 ;  /* 0x800000061216722b */ /* 0x000fc6000000000c */
[----:B------:R-:W-:-:S05]  /*0950*/  ISETP.GT.U32.OR P0, PT, R26, 0x7feffffe, P0 ;  /* 0x7feffffe1a00780c */ /* 0x000fca0000704470 */
[----:B------:R-:W-:-:S08]  /*0960*/  DFMA R22, R20, R22, R18 ;  /* 0x000000161416722b */ /* 0x000fd00000000012 */
[----:B------:R-:W-:Y:S05]  /*0970*/  @P0 BRA `(.L_x_43) ;  /* 0x00000000006c0947 */ /* 0x000fea0003800000 */
[----:B------:R-:W-:-:S04]  /*0980*/  LOP3.LUT R18, R9, 0x7ff00000, RZ, 0xc0, !PT ;  /* 0x7ff0000009127812 */ /* 0x000fc800078ec0ff */
[CC--:B------:R-:W-:Y:S02]  /*0990*/  VIADDMNMX R10, R15.reuse, -R18.reuse, 0xb9600000, !PT ;  /* 0xb96000000f0a7446 */ /* 0x0c0fe40007800912 */
[----:B------:R-:W-:Y:S02]  /*09a0*/  ISETP.GE.U32.AND P0, PT, R15, R18, PT ;  /* 0x000000120f00720c */ /* 0x000fe40003f06070 */
[----:B------:R-:W-:Y:S02]  /*09b0*/  VIMNMX R10, PT, PT, R10, 0x46a00000, PT ;  /* 0x46a000000a0a7848 */ /* 0x000fe40003fe0100 */
[----:B------:R-:W-:Y:S01]  /*09c0*/  SEL R11, R16, 0x63400000, !P0 ;  /* 0x63400000100b7807 */ /* 0x000fe20004000000 */
[----:B------:R-:W-:-:S04]  /*09d0*/  IMAD.MOV.U32 R16, RZ, RZ, RZ ;  /* 0x000000ffff107224 */ /* 0x000fc800078e00ff */
[----:B------:R-:W-:-:S04]  /*09e0*/  IMAD.IADD R10, R10, 0x1, -R11 ;  /* 0x000000010a0a7824 */ /* 0x000fc800078e0a0b */
        /* <DEDUP_REMOVED lines=11> */
[----:B------:R-:W-:Y:S01]  /*0aa0*/  MOV R6, RZ ;  /* 0x000000ff00067202 */ /* 0x000fe20000000f00 */
[----:B------:R-:W-:-:S05]  /*0ab0*/  DMUL.RP R16, R22, R16 ;  /* 0x0000001016107228 */ /* 0x000fca0000008000 */
[----:B------:R-:W-:-:S05]  /*0ac0*/  DFMA R6, R18, -R6, R22 ;  /* 0x800000061206722b */ /* 0x000fca0000000016 */
[----:B------:R-:W-:Y:S02]  /*0ad0*/  LOP3.LUT R11, R17, R11, RZ, 0x3c, !PT ;  /* 0x0000000b110b7212 */ /* 0x000fe400078e3cff */
[----:B------:R-:W-:-:S04]  /*0ae0*/  IADD3 R6, PT, PT, -R10, -0x43300000, RZ ;  /* 0xbcd000000a067810 */ /* 0x000fc80007ffe1ff */
[----:B------:R-:W-:-:S04]  /*0af0*/  FSETP.NEU.AND P0, PT, |R7|, R6, PT ;  /* 0x000000060700720b */ /* 0x000fc80003f0d200 */
[----:B------:R-:W-:Y:S02]  /*0b00*/  FSEL R18, R16, R18, !P0 ;  /* 0x0000001210127208 */ /* 0x000fe40004000000 */
[----:B------:R-:W-:Y:S01]  /*0b10*/  FSEL R19, R11, R19, !P0 ;  /* 0x000000130b137208 */ /* 0x000fe20004000000 */
[----:B------:R-:W-:Y:S06]  /*0b20*/  BRA `(.L_x_44) ;  /* 0x0000000000547947 */ /* 0x000fec0003800000 */
.L_x_43:
        /* <DEDUP_REMOVED lines=16> */
.L_x_46:
[----:B------:R-:W-:Y:S01]  /*0c30*/  LOP3.LUT R19, R9, 0x80000, RZ, 0xfc, !PT ;  /* 0x0008000009137812 */ /* 0x000fe200078efcff */
[----:B------:R-:W-:Y:S01]  /*0c40*/  IMAD.MOV.U32 R18, RZ, RZ, R8 ;  /* 0x000000ffff127224 */ /* 0x000fe200078e0008 */
[----:B------:R-:W-:Y:S06]  /*0c50*/  BRA `(.L_x_44) ;  /* 0x0000000000087947 */ /* 0x000fec0003800000 */
.L_x_45:
[----:B------:R-:W-:Y:S01]  /*0c60*/  LOP3.LUT R19, R11, 0x80000, RZ, 0xfc, !PT ;  /* 0x000800000b137812 */ /* 0x000fe200078efcff */
[----:B------:R-:W-:-:S07]  /*0c70*/  IMAD.MOV.U32 R18, RZ, RZ, R10 ;  /* 0x000000ffff127224 */ /* 0x000fce00078e000a */
.L_x_44:
[----:B------:R-:W-:Y:S05]  /*0c80*/  BSYNC.RECONVERGENT B1 ;  /* 0x0000000000017941 */ /* 0x000fea0003800200 */
.L_x_42:
[----:B------:R-:W-:-:S04]  /*0c90*/  MOV R15, 0x0 ;  /* 0x00000000000f7802 */ /* 0x000fc80000000f00 */
[----:B------:R-:W-:Y:S05]  /*0ca0*/  RET.REL.NODEC R14 `(_Z16normNabla_kerneliiPddS_) ;  /* 0xfffffff00ed47950 */ /* 0x000fea0003c3ffff */
        .weak           $__internal_5_$__cuda_sm20_dsqrt_rn_f64_mediumpath_v1
        .type           $__internal_5_$__cuda_sm20_dsqrt_rn_f64_mediumpath_v1,@function
        .size           $__internal_5_$__cuda_sm20_dsqrt_rn_f64_mediumpath_v1,(.L_x_58 - $__internal_5_$__cuda_sm20_dsqrt_rn_f64_mediumpath_v1)
$__internal_5_$__cuda_sm20_dsqrt_rn_f64_mediumpath_v1:
[----:B------:R-:W-:Y:S01]  /*0cb0*/  ISETP.GE.U32.AND P0, PT, R6, -0x3400000, PT ;  /* 0xfcc000000600780c */ /* 0x000fe20003f06070 */
[----:B------:R-:W-:Y:S01]  /*0cc0*/  BSSY.RECONVERGENT B1, `(.L_x_47) ;  /* 0x0000028000017945 */ /* 0x000fe20003800200 */
[----:B------:R-:W-:Y:S02]  /*0cd0*/  IMAD.MOV.U32 R6, RZ, RZ, R4 ;  /* 0x000000ffff067224 */ /* 0x000fe400078e0004 */
[----:B------:R-:W-:Y:S02]  /*0ce0*/  IMAD.MOV.U32 R7, RZ, RZ, R5 ;  /* 0x000000ffff077224 */ /* 0x000fe400078e0005 */
[----:B------:R-:W-:Y:S02]  /*0cf0*/  IMAD.MOV.U32 R8, RZ, RZ, R10 ;  /* 0x000000ffff087224 */ /* 0x000fe400078e000a */
[----:B------:R-:W-:Y:S02]  /*0d00*/  IMAD.MOV.U32 R4, RZ, RZ, R14 ;  /* 0x000000ffff047224 */ /* 0x000fe400078e000e */
[----:B------:R-:W-:-:S03]  /*0d10*/  IMAD.MOV.U32 R5, RZ, RZ, R15 ;  /* 0x000000ffff057224 */ /* 0x000fc600078e000f */
        /* <DEDUP_REMOVED lines=9> */
.L_x_48:
[----:B------:R-:W-:-:S14]  /*0db0*/  DSETP.NE.AND P0, PT, R6, RZ, PT ;  /* 0x000000ff0600722a */ /* 0x000fdc0003f05000 */
[----:B------:R-:W-:Y:S05]  /*0dc0*/  @!P0 BRA `(.L_x_50) ;  /* 0x0000000000588947 */ /* 0x000fea0003800000 */
[----:B------:R-:W-:-:S13]  /*0dd0*/  ISETP.GE.AND P0, PT, R7, RZ, PT ;  /* 0x000000ff0700720c */ /* 0x000fda0003f06270 */
[----:B------:R-:W-:Y:S01]  /*0de0*/  @!P0 IMAD.MOV.U32 R4, RZ, RZ, 0x0 ;  /* 0x00000000ff048424 */ /* 0x000fe200078e00ff */
[----:B------:R-:W-:Y:S01]  /*0df0*/  @!P0 MOV R5, 0xfff80000 ;  /* 0xfff8000000058802 */ /* 0x000fe20000000f00 */
[----:B------:R-:W-:Y:S06]  /*0e00*/  @!P0 BRA `(.L_x_49) ;  /* 0x00000000004c8947 */ /* 0x000fec0003800000 */
[----:B------:R-:W-:-:S13]  /*0e10*/  ISETP.GT.AND P0, PT, R7, 0x7fefffff, PT ;  /* 0x7fefffff0700780c */ /* 0x000fda0003f04270 */
[----:B------:R-:W-:Y:S05]  /*0e20*/  @P0 BRA `(.L_x_50) ;  /* 0x0000000000400947 */ /* 0x000fea0003800000 */
[----:B------:R-:W-:Y:S01]  /*0e30*/  DMUL R4, R6, 8.11296384146066816958e+31 ;  /* 0x4690000006047828 */ /* 0x000fe20000000000 */
[----:B------:R-:W-:Y:S02]  /*0e40*/  IMAD.MOV.U32 R10, RZ, RZ, 0x0 ;  /* 0x00000000ff0a7424 */ /* 0x000fe400078e00ff */
[----:B------:R-:W-:Y:S02]  /*0e50*/  IMAD.MOV.U32 R6, RZ, RZ, RZ ;  /* 0x000000ffff067224 */ /* 0x000fe400078e00ff */
[----:B------:R-:W-:Y:S01]  /*0e60*/  IMAD.MOV.U32 R11, RZ, RZ, 0x3fd80000 ;  /* 0x3fd80000ff0b7424 */ /* 0x000fe200078e00ff */
[----:B------:R-:W0:Y:S03]  /*0e70*/  MUFU.RSQ64H R7, R5 ;  /* 0x0000000500077308 */ /* 0x000e260000001c00 */
        /* <DEDUP_REMOVED lines=11> */
.L_x_50:
[----:B------:R-:W-:-:S11]  /*0f30*/  DADD R4, R6, R6 ;  /* 0x0000000006047229 */ /* 0x000fd60000000006 */
.L_x_49:
[----:B------:R-:W-:Y:S05]  /*0f40*/  BSYNC.RECONVERGENT B1 ;  /* 0x0000000000017941 */ /* 0x000fea0003800200 */
.L_x_47:
[----:B------:R-:W-:-:S04]  /*0f50*/  IMAD.MOV.U32 R3, RZ, RZ, 0x0 ;  /* 0x00000000ff037424 */ /* 0x000fc800078e00ff */
[----:B------:R-:W-:Y:S05]  /*0f60*/  RET.REL.NODEC R2 `(_Z16normNabla_kerneliiPddS_) ;  /* 0xfffffff002247950 */ /* 0x000fea0003c3ffff */
.L_x_51:
        /* <DEDUP_REMOVED lines=9> */
.L_x_58:


//--------------------- .text._Z15nablaIni_kerneliiPd --------------------------
	.section	.text._Z15nablaIni_kerneliiPd,"ax",@progbits
	.align	128
        .global         _Z15nablaIni_kerneliiPd
        .type           _Z15nablaIni_kerneliiPd,@function
        .size           _Z15nablaIni_kerneliiPd,(.L_x_64 - _Z15nablaIni_kerneliiPd)
        .other          _Z15nablaIni_kerneliiPd,@"STO_CUDA_ENTRY STV_DEFAULT"
_Z15nablaIni_kerneliiPd:
.text._Z15nablaIni_kerneliiPd:
        /* <DEDUP_REMOVED lines=19> */
.L_x_52:
        /* <DEDUP_REMOVED lines=13> */
.L_x_64:


//--------------------- .nv.shared.reserved.0     --------------------------
	.section	.nv.shared.reserved.0,"aw",@nobits
	.weak		__nv_reservedSMEM_offset_0_alias
	.size		__nv_reservedSMEM_offset_0_alias, 0, 64
	.other		__nv_reservedSMEM_offset_0_alias,@"STO_CUDA_RESERVED_SHARED STV_DEFAULT"
__nv_reservedSMEM_offset_0_alias:
	.zero		0
	.zero		64


//--------------------- .nv.constant0._Z13deblur_kerneliiPd --------------------------
	.section	.nv.constant0._Z13deblur_kerneliiPd,"a",@progbits
	.sectionflags	@""
	.align	4
.nv.constant0._Z13deblur_kerneliiPd:
	.zero		912


//--------------------- .nv.constant0._Z13deblur_kerneliiPdS_S_S_S_S_dddd --------------------------
	.section	.nv.constant0._Z13deblur_kerneliiPdS_S_S_S_S_dddd,"a",@progbits
	.sectionflags	@""
	.align	4
.nv.constant0._Z13deblur_kerneliiPdS_S_S_S_S_dddd:
	.zero		984


//--------------------- .nv.constant0._Z11fcal_kerneliiPdS_S_S_ddd --------------------------
	.section	.nv.constant0._Z11fcal_kerneliiPdS_S_S_ddd,"a",@progbits
	.sectionflags	@""
	.align	4
.nv.constant0._Z11fcal_kerneliiPdS_S_S_ddd:
	.zero		960


//--------------------- .nv.constant0._Z16normMinus_kerneliiPdS_S_ --------------------------
	.section	.nv.constant0._Z16normMinus_kerneliiPdS_S_,"a",@progbits
	.sectionflags	@""
	.align	4
.nv.constant0._Z16normMinus_kerneliiPdS_S_:
	.zero		928


//--------------------- .nv.constant0._Z16normNabla_kerneliiPddS_ --------------------------
	.section	.nv.constant0._Z16normNabla_kerneliiPddS_,"a",@progbits
	.sectionflags	@""
	.align	4
.nv.constant0._Z16normNabla_kerneliiPddS_:
	.zero		928


//--------------------- .nv.constant0._Z15nablaIni_kerneliiPd --------------------------
	.section	.nv.constant0._Z15nablaIni_kerneliiPd,"a",@progbits
	.sectionflags	@""
	.align	4
.nv.constant0._Z15nablaIni_kerneliiPd:
	.zero		912


//--------------------- SYMBOLS --------------------------

	.type		.nv.reservedSmem.offset0,@object
	.size		.nv.reservedSmem.offset0,0x4
